	.target	sm_90a

	.elftype	@"ET_EXEC"


//--------------------- .note.nv.tkinfo           --------------------------
	.section	.note.nv.tkinfo,"",@"SHT_NOTE"
	.sectionflags	@"SHF_NOTE_NV_TKINFO"
	.tkinfo
        /*0018*/ 	.word	0x00000002
        /*0030*/ 	.string	""
        /*0030*/ 	.string	"ptxas"
        /*0030*/ 	.string	"Cuda compilation tools, release 13.0, V13.0.88"
        /*0030*/ 	.string	"Build cuda_13.0.r13.0/compiler.36424714_0"
        /*0030*/ 	.string	"-arch sm_90a -m 64 "



//--------------------- .note.nv.cuinfo           --------------------------
	.section	.note.nv.cuinfo,"",@"SHT_NOTE"
	.sectionflags	@"SHF_NOTE_NV_CUINFO"
        /*0018*/ 	.short	0x0002
        /*001a*/ 	.short	0x005a
        /*001c*/ 	.short	0x0082
	.zero		2


//--------------------- .nv.info                  --------------------------
	.section	.nv.info,"",@"SHT_CUDA_INFO"
	.align	4


	//----- nvinfo : EIATTR_REGCOUNT
	.align		4
        /*0000*/ 	.byte	0x04, 0x2f
        /*0002*/ 	.short	(.L_15 - .L_14)
	.align		4
.L_14:
        /*0004*/ 	.word	index@(_ZN7cutlass13device_kernelINS_4fmha6kernel13FmhaKernelTmaINS1_10collective15FmhaMainloopTmaINS_10bfloat16_tEfN4cute5tupleIJNS7_1CILi64EEENS9_ILi256EEESA_EEENS4_13DefaultFusionEJEEENS4_15FmhaFwdEpilogueIS6_fNS8_IJSA_SA_SB_EEEEEJEEEEEvNT_6ParamsE)
        /*0008*/ 	.word	0x000000c1


	//----- nvinfo : EIATTR_FRAME_SIZE
	.align		4
.L_15:
        /*000c*/ 	.byte	0x04, 0x11
        /*000e*/ 	.short	(.L_17 - .L_16)
	.align		4
.L_16:
        /*0010*/ 	.word	index@($__internal_0_$__cuda_sm20_rcp_rn_f32_slowpath)
        /*0014*/ 	.word	0x00000000


	//----- nvinfo : EIATTR_FRAME_SIZE
	.align		4
.L_17:
        /*0018*/ 	.byte	0x04, 0x11
        /*001a*/ 	.short	(.L_19 - .L_18)
	.align		4
.L_18:
        /*001c*/ 	.word	index@(_ZN7cutlass13device_kernelINS_4fmha6kernel13FmhaKernelTmaINS1_10collective15FmhaMainloopTmaINS_10bfloat16_tEfN4cute5tupleIJNS7_1CILi64EEENS9_ILi256EEESA_EEENS4_13DefaultFusionEJEEENS4_15FmhaFwdEpilogueIS6_fNS8_IJSA_SA_SB_EEEEEJEEEEEvNT_6ParamsE)
        /*0020*/ 	.word	0x00000000


	//----- nvinfo : EIATTR_MIN_STACK_SIZE
	.align		4
.L_19:
        /*0024*/ 	.byte	0x04, 0x12
        /*0026*/ 	.short	(.L_21 - .L_20)
	.align		4
.L_20:
        /*0028*/ 	.word	index@(_ZN7cutlass13device_kernelINS_4fmha6kernel13FmhaKernelTmaINS1_10collective15FmhaMainloopTmaINS_10bfloat16_tEfN4cute5tupleIJNS7_1CILi64EEENS9_ILi256EEESA_EEENS4_13DefaultFusionEJEEENS4_15FmhaFwdEpilogueIS6_fNS8_IJSA_SA_SB_EEEEEJEEEEEvNT_6ParamsE)
        /*002c*/ 	.word	0x00000000
.L_21:


//--------------------- .nv.compat                --------------------------
	.section	.nv.compat,"",@"SHT_CUDA_COMPAT_INFO"
	.align	4
        /*0000*/ 	.byte	0x02, 0x09, 0x01, 0x00, 0x02, 0x02, 0x04, 0x00, 0x02, 0x05, 0x05, 0x00, 0x03, 0x07, 0x01, 0x01
        /*0010*/ 	.byte	0x02, 0x03, 0x01, 0x00, 0x02, 0x06, 0x01, 0x00, 0x04, 0x0b, 0x08, 0x00, 0x00, 0x00, 0x00, 0x00
        /*0020*/ 	.byte	0x00, 0x00, 0x00, 0x00


//--------------------- .nv.info._ZN7cutlass13device_kernelINS_4fmha6kernel13FmhaKernelTmaINS1_10collective15FmhaMainloopTmaINS_10bfloat16_tEfN4cute5tupleIJNS7_1CILi64EEENS9_ILi256EEESA_EEENS4_13DefaultFusionEJEEENS4_15FmhaFwdEpilogueIS6_fNS8_IJSA_SA_SB_EEEEEJEEEEEvNT_6ParamsE --------------------------
	.section	.nv.info._ZN7cutlass13device_kernelINS_4fmha6kernel13FmhaKernelTmaINS1_10collective15FmhaMainloopTmaINS_10bfloat16_tEfN4cute5tupleIJNS7_1CILi64EEENS9_ILi256EEESA_EEENS4_13DefaultFusionEJEEENS4_15FmhaFwdEpilogueIS6_fNS8_IJSA_SA_SB_EEEEEJEEEEEvNT_6ParamsE,"",@"SHT_CUDA_INFO"
	.sectionflags	@""
	.align	4


	//----- nvinfo : EIATTR_CUDA_API_VERSION
	.align		4
        /*0000*/ 	.byte	0x04, 0x37
        /*0002*/ 	.short	(.L_23 - .L_22)
.L_22:
        /*0004*/ 	.word	0x00000082


	//----- nvinfo : EIATTR_KPARAM_INFO
	.align		4
.L_23:
        /*0008*/ 	.byte	0x04, 0x17
        /*000a*/ 	.short	(.L_25 - .L_24)
.L_24:
        /*000c*/ 	.word	0x00000000
        /*0010*/ 	.short	0x0000
        /*0012*/ 	.short	0x0070
        /*0014*/ 	.byte	0x00, 0xf0, 0x01, 0x20


	//----- nvinfo : EIATTR_SPARSE_MMA_MASK
	.align		4
.L_25:
        /*0018*/ 	.byte	0x03, 0x50
        /*001a*/ 	.short	0x0000


	//----- nvinfo : EIATTR_MAXREG_COUNT
	.align		4
        /*001c*/ 	.byte	0x03, 0x1b
        /*001e*/ 	.short	0x00ff


	//----- nvinfo : EIATTR_NUM_BARRIERS
	.align		4
        /*0020*/ 	.byte	0x02, 0x4c
        /*0022*/ 	.byte	0x02
	.zero		1


	//----- nvinfo : EIATTR_EXTERNS
	.align		4
        /*0024*/ 	.byte	0x04, 0x0f
        /*0026*/ 	.short	(.L_27 - .L_26)


	//   ....[0]....
	.align		4
.L_26:
        /*0028*/ 	.word	index@(__assertfail)


	//----- nvinfo : EIATTR_MERCURY_ISA_VERSION
	.align		4
.L_27:
        /*002c*/ 	.byte	0x03, 0x5f
        /*002e*/ 	.short	0x0101


	//----- nvinfo : EIATTR_COOP_GROUP_MASK_REGIDS
	.align		4
        /*0030*/ 	.byte	0x04, 0x29
        /*0032*/ 	.short	(.L_29 - .L_28)


	//   ....[0]....
.L_28:
        /*0034*/ 	.word	0xffffffff


	//   ....[1]....
        /*0038*/ 	.word	0xffffffff


	//   ....[2]....
        /*003c*/ 	.word	0xffffffff


	//   ....[3]....
        /*0040*/ 	.word	0xffffffff


	//   ....[4]....
        /*0044*/ 	.word	0xffffffff


	//   ....[5]....
        /*0048*/ 	.word	0xffffffff


	//   ....[6]....
        /*004c*/ 	.word	0xffffffff


	//   ....[7]....
        /*0050*/ 	.word	0xffffffff


	//   ....[8]....
        /*0054*/ 	.word	0xffffffff


	//   ....[9]....
        /*0058*/ 	.word	0xffffffff


	//   ....[10]....
        /*005c*/ 	.word	0xffffffff


	//   ....[11]....
        /*0060*/ 	.word	0xffffffff


	//   ....[12]....
        /*0064*/ 	.word	0xffffffff


	//   ....[13]....
        /*0068*/ 	.word	0xffffffff


	//   ....[14]....
        /*006c*/ 	.word	0xffffffff


	//   ....[15]....
        /*0070*/ 	.word	0xffffffff


	//   ....[16]....
        /*0074*/ 	.word	0xffffffff


	//----- nvinfo : EIATTR_COOP_GROUP_INSTR_OFFSETS
	.align		4
.L_29:
        /*0078*/ 	.byte	0x04, 0x28
        /*007a*/ 	.short	(.L_31 - .L_30)


	//   ....[0]....
.L_30:
        /*007c*/ 	.word	0x00000050


	//   ....[1]....
        /*0080*/ 	.word	0x00000140


	//   ....[2]....
        /*0084*/ 	.word	0x00000270


	//   ....[3]....
        /*0088*/ 	.word	0x00000410


	//   ....[4]....
        /*008c*/ 	.word	0x00000570


	//   ....[5]....
        /*0090*/ 	.word	0x00001ef0


	//   ....[6]....
        /*0094*/ 	.word	0x00001f00


	//   ....[7]....
        /*0098*/ 	.word	0x00001f30


	//   ....[8]....
        /*009c*/ 	.word	0x00001f40


	//   ....[9]....
        /*00a0*/ 	.word	0x00006bd0


	//   ....[10]....
        /*00a4*/ 	.word	0x00006c00


	//   ....[11]....
        /*00a8*/ 	.word	0x00006c40


	//   ....[12]....
        /*00ac*/ 	.word	0x00006c50


	//   ....[13]....
        /*00b0*/ 	.word	0x0000aea0


	//   ....[14]....
        /*00b4*/ 	.word	0x0000aed0


	//   ....[15]....
        /*00b8*/ 	.word	0x0000af20


	//   ....[16]....
        /*00bc*/ 	.word	0x0000af40


	//----- nvinfo : EIATTR_SYSCALL_OFFSETS
	.align		4
.L_31:
        /*00c0*/ 	.byte	0x04, 0x46
        /*00c2*/ 	.short	(.L_33 - .L_32)


	//   ....[0]....
.L_32:
        /*00c4*/ 	.word	0x0000b890


	//   ....[1]....
        /*00c8*/ 	.word	0x0000b9b0


	//----- nvinfo : EIATTR_MBARRIER_INSTR_OFFSETS
	.align		4
.L_33:
        /*00cc*/ 	.byte	0x04, 0x39
        /*00ce*/ 	.short	(.L_35 - .L_34)


	//   ....[0]....
.L_34:
        /*00d0*/ 	.word	0x00000240
        /*00d4*/ 	.word	0x000000ff
        /*00d8*/ 	.word	0x00022040
        /*00dc*/ 	.short	0x0100
        /*00de*/ 	.byte	0x08
	.zero		1


	//   ....[1]....
        /*00e0*/ 	.word	0x00000250
        /*00e4*/ 	.word	0x000000ff
        /*00e8*/ 	.word	0x00022048
        /*00ec*/ 	.short	0x0100
        /*00ee*/ 	.byte	0x08
	.zero		1


	//   ....[2]....
        /*00f0*/ 	.word	0x00000380
        /*00f4*/ 	.word	0x000000ff
        /*00f8*/ 	.word	0x00022000
        /*00fc*/ 	.short	0x0100
        /*00fe*/ 	.byte	0x08
	.zero		1


	//   ....[3]....
        /*0100*/ 	.word	0x00000390
        /*0104*/ 	.word	0x000000ff
        /*0108*/ 	.word	0x00022020
        /*010c*/ 	.short	0x0100
        /*010e*/ 	.byte	0x08
	.zero		1


	//   ....[4]....
        /*0110*/ 	.word	0x000003a0
        /*0114*/ 	.word	0x000000ff
        /*0118*/ 	.word	0x00022008
        /*011c*/ 	.short	0x0100
        /*011e*/ 	.byte	0x08
	.zero		1


	//   ....[5]....
        /*0120*/ 	.word	0x000003b0
        /*0124*/ 	.word	0x000000ff
        /*0128*/ 	.word	0x00022028
        /*012c*/ 	.short	0x0100
        /*012e*/ 	.byte	0x08
	.zero		1


	//   ....[6]....
        /*0130*/ 	.word	0x000003c0
        /*0134*/ 	.word	0x000000ff
        /*0138*/ 	.word	0x00022010
        /*013c*/ 	.short	0x0100
        /*013e*/ 	.byte	0x08
	.zero		1


	//   ....[7]....
        /*0140*/ 	.word	0x000003d0
        /*0144*/ 	.word	0x000000ff
        /*0148*/ 	.word	0x00022030
        /*014c*/ 	.short	0x0100
        /*014e*/ 	.byte	0x08
	.zero		1


	//   ....[8]....
        /*0150*/ 	.word	0x000003e0
        /*0154*/ 	.word	0x000000ff
        /*0158*/ 	.word	0x00022018
        /*015c*/ 	.short	0x0100
        /*015e*/ 	.byte	0x08
	.zero		1


	//   ....[9]....
        /*0160*/ 	.word	0x000003f0
        /*0164*/ 	.word	0x000000ff
        /*0168*/ 	.word	0x00022038
        /*016c*/ 	.short	0x0100
        /*016e*/ 	.byte	0x08
	.zero		1


	//   ....[10]....
        /*0170*/ 	.word	0x00000520
        /*0174*/ 	.word	0x000000ff
        /*0178*/ 	.word	0x00022050
        /*017c*/ 	.short	0x0100
        /*017e*/ 	.byte	0x08
	.zero		1


	//   ....[11]....
        /*0180*/ 	.word	0x00000530
        /*0184*/ 	.word	0x000000ff
        /*0188*/ 	.word	0x00022060
        /*018c*/ 	.short	0x0100
        /*018e*/ 	.byte	0x08
	.zero		1


	//   ....[12]....
        /*0190*/ 	.word	0x00000540
        /*0194*/ 	.word	0x000000ff
        /*0198*/ 	.word	0x00022058
        /*019c*/ 	.short	0x0100
        /*019e*/ 	.byte	0x08
	.zero		1


	//   ....[13]....
        /*01a0*/ 	.word	0x00000550
        /*01a4*/ 	.word	0x000000ff
        /*01a8*/ 	.word	0x00022068
        /*01ac*/ 	.short	0x0100
        /*01ae*/ 	.byte	0x08
	.zero		1


	//   ....[14]....
        /*01b0*/ 	.word	0x00000680
        /*01b4*/ 	.word	0x00000003
        /*01b8*/ 	.word	0x00022048
        /*01bc*/ 	.short	0x010a
        /*01be*/ 	.byte	0x3f
	.zero		1


	//   ....[15]....
        /*01c0*/ 	.word	0x00000940
        /*01c4*/ 	.word	0x00000003
        /*01c8*/ 	.word	0x00022020
        /*01cc*/ 	.short	0x010a
        /*01ce*/ 	.byte	0x3f
	.zero		1


	//   ....[16]....
        /*01d0*/ 	.word	0x00000af0
        /*01d4*/ 	.word	0x00000000
        /*01d8*/ 	.word	0x00022020
        /*01dc*/ 	.short	0x010a
        /*01de*/ 	.byte	0x3f
	.zero		1


	//   ....[17]....
        /*01e0*/ 	.word	0x00000d10
        /*01e4*/ 	.word	0x00000002
        /*01e8*/ 	.word	0x00022020
        /*01ec*/ 	.short	0x010a
        /*01ee*/ 	.byte	0x3f
	.zero		1


	//   ....[18]....
        /*01f0*/ 	.word	0x00000f20
        /*01f4*/ 	.word	0x00000003
        /*01f8*/ 	.word	0x00022020
        /*01fc*/ 	.short	0x010a
        /*01fe*/ 	.byte	0x3f
	.zero		1


	//   ....[19]....
        /*0200*/ 	.word	0x00001150
        /*0204*/ 	.word	0x00000002
        /*0208*/ 	.word	0x00022040
        /*020c*/ 	.short	0x010a
        /*020e*/ 	.byte	0x3f
	.zero		1


	//   ....[20]....
        /*0210*/ 	.word	0x00001170
        /*0214*/ 	.word	0x00000002
        /*0218*/ 	.word	0x00022000
        /*021c*/ 	.short	0x010a
        /*021e*/ 	.byte	0x3f
	.zero		1


	//   ....[21]....
        /*0220*/ 	.word	0x00001710
        /*0224*/ 	.word	0x00000002
        /*0228*/ 	.word	0x00022008
        /*022c*/ 	.short	0x010a
        /*022e*/ 	.byte	0x3f
	.zero		1


	//   ....[22]....
        /*0230*/ 	.word	0x00005e50
        /*0234*/ 	.word	0x0000000b
        /*0238*/ 	.word	0x00000000
        /*023c*/ 	.short	0x0101
        /*023e*/ 	.byte	0x3f
	.zero		1


	//   ....[23]....
        /*0240*/ 	.word	0x00005f10
        /*0244*/ 	.word	0x00000003
        /*0248*/ 	.word	0x00022000
        /*024c*/ 	.short	0x010a
        /*024e*/ 	.byte	0x3f
	.zero		1


	//   ....[24]....
        /*0250*/ 	.word	0x00006190
        /*0254*/ 	.word	0x00000000
        /*0258*/ 	.word	0x00022020
        /*025c*/ 	.short	0x010a
        /*025e*/ 	.byte	0x3f
	.zero		1


	//   ....[25]....
        /*0260*/ 	.word	0x00006c10
        /*0264*/ 	.word	0x000000b8
        /*0268*/ 	.word	0x00000000
        /*026c*/ 	.short	0x0101
        /*026e*/ 	.byte	0x3f
	.zero		1


	//   ....[26]....
        /*0270*/ 	.word	0x00006cf0
        /*0274*/ 	.word	0x000000be
        /*0278*/ 	.word	0x00022000
        /*027c*/ 	.short	0x010a
        /*027e*/ 	.byte	0x3f
	.zero		1


	//   ....[27]....
        /*0280*/ 	.word	0x0000ab40
        /*0284*/ 	.word	0x0000000a
        /*0288*/ 	.word	0x00000000
        /*028c*/ 	.short	0x0101
        /*028e*/ 	.byte	0x3f
	.zero		1


	//   ....[28]....
        /*0290*/ 	.word	0x0000abc0
        /*0294*/ 	.word	0x00000004
        /*0298*/ 	.word	0x00022020
        /*029c*/ 	.short	0x010a
        /*029e*/ 	.byte	0x3f
	.zero		1


	//   ....[29]....
        /*02a0*/ 	.word	0x0000c180
        /*02a4*/ 	.word	0x00000003
        /*02a8*/ 	.word	0x00022048
        /*02ac*/ 	.short	0x010a
        /*02ae*/ 	.byte	0x3f
	.zero		1


	//   ....[30]....
        /*02b0*/ 	.word	0x0000c1d0
        /*02b4*/ 	.word	0x00000003
        /*02b8*/ 	.word	0x00022020
        /*02bc*/ 	.short	0x010a
        /*02be*/ 	.byte	0x3f
	.zero		1


	//   ....[31]....
        /*02c0*/ 	.word	0x0000c220
        /*02c4*/ 	.word	0x00000000
        /*02c8*/ 	.word	0x00022020
        /*02cc*/ 	.short	0x010a
        /*02ce*/ 	.byte	0x3f
	.zero		1


	//   ....[32]....
        /*02d0*/ 	.word	0x0000c270
        /*02d4*/ 	.word	0x00000002
        /*02d8*/ 	.word	0x00022020
        /*02dc*/ 	.short	0x010a
        /*02de*/ 	.byte	0x3f
	.zero		1


	//   ....[33]....
        /*02e0*/ 	.word	0x0000c2c0
        /*02e4*/ 	.word	0x00000003
        /*02e8*/ 	.word	0x00022020
        /*02ec*/ 	.short	0x010a
        /*02ee*/ 	.byte	0x3f
	.zero		1


	//   ....[34]....
        /*02f0*/ 	.word	0x0000c310
        /*02f4*/ 	.word	0x00000002
        /*02f8*/ 	.word	0x00022040
        /*02fc*/ 	.short	0x010a
        /*02fe*/ 	.byte	0x3f
	.zero		1


	//   ....[35]....
        /*0300*/ 	.word	0x0000c360
        /*0304*/ 	.word	0x00000002
        /*0308*/ 	.word	0x00022000
        /*030c*/ 	.short	0x010a
        /*030e*/ 	.byte	0x3f
	.zero		1


	//   ....[36]....
        /*0310*/ 	.word	0x0000c3b0
        /*0314*/ 	.word	0x00000002
        /*0318*/ 	.word	0x00022008
        /*031c*/ 	.short	0x010a
        /*031e*/ 	.byte	0x3f
	.zero		1


	//   ....[37]....
        /*0320*/ 	.word	0x0000c400
        /*0324*/ 	.word	0x00000003
        /*0328*/ 	.word	0x00022000
        /*032c*/ 	.short	0x010a
        /*032e*/ 	.byte	0x3f
	.zero		1


	//   ....[38]....
        /*0330*/ 	.word	0x0000c450
        /*0334*/ 	.word	0x00000000
        /*0338*/ 	.word	0x00022020
        /*033c*/ 	.short	0x010a
        /*033e*/ 	.byte	0x3f
	.zero		1


	//   ....[39]....
        /*0340*/ 	.word	0x0000c4a0
        /*0344*/ 	.word	0x000000be
        /*0348*/ 	.word	0x00022000
        /*034c*/ 	.short	0x010a
        /*034e*/ 	.byte	0x3f
	.zero		1


	//   ....[40]....
        /*0350*/ 	.word	0x0000c4f0
        /*0354*/ 	.word	0x00000004
        /*0358*/ 	.word	0x00022020
        /*035c*/ 	.short	0x010a
        /*035e*/ 	.byte	0x3f
	.zero		1


	//----- nvinfo : EIATTR_NUM_MBARRIERS
	.align		4
.L_35:
        /*0360*/ 	.byte	0x03, 0x38
        /*0362*/ 	.short	0x000e


	//----- nvinfo : EIATTR_EXIT_INSTR_OFFSETS
	.align		4
        /*0364*/ 	.byte	0x04, 0x1c
        /*0366*/ 	.short	(.L_37 - .L_36)


	//   ....[0]....
.L_36:
        /*0368*/ 	.word	0x0000c170


	//----- nvinfo : EIATTR_MAX_THREADS
	.align		4
.L_37:
        /*036c*/ 	.byte	0x04, 0x05
        /*036e*/ 	.short	(.L_39 - .L_38)
.L_38:
        /*0370*/ 	.word	0x00000080
        /*0374*/ 	.word	0x00000001
        /*0378*/ 	.word	0x00000001


	//----- nvinfo : EIATTR_CRS_STACK_SIZE
	.align		4
.L_39:
        /*037c*/ 	.byte	0x04, 0x1e
        /*037e*/ 	.short	(.L_41 - .L_40)
.L_40:
        /*0380*/ 	.word	0x00000000


	//----- nvinfo : EIATTR_CBANK_PARAM_SIZE
	.align		4
.L_41:
        /*0384*/ 	.byte	0x03, 0x19
        /*0386*/ 	.short	0x0870


	//----- nvinfo : EIATTR_PARAM_CBANK
	.align		4
        /*0388*/ 	.byte	0x04, 0x0a
        /*038a*/ 	.short	(.L_43 - .L_42)
	.align		4
.L_42:
        /*038c*/ 	.word	index@(.nv.constant0._ZN7cutlass13device_kernelINS_4fmha6kernel13FmhaKernelTmaINS1_10collective15FmhaMainloopTmaINS_10bfloat16_tEfN4cute5tupleIJNS7_1CILi64EEENS9_ILi256EEESA_EEENS4_13DefaultFusionEJEEENS4_15FmhaFwdEpilogueIS6_fNS8_IJSA_SA_SB_EEEEEJEEEEEvNT_6ParamsE)
        /*0390*/ 	.short	0x0210
        /*0392*/ 	.short	0x0870


	//----- nvinfo : EIATTR_SW_WAR
	.align		4
.L_43:
        /*0394*/ 	.byte	0x04, 0x36
        /*0396*/ 	.short	(.L_45 - .L_44)
.L_44:
        /*0398*/ 	.word	0x00000008
.L_45:


//--------------------- .nv.callgraph             --------------------------
	.section	.nv.callgraph,"",@"SHT_CUDA_CALLGRAPH"
	.align	4
	.sectionentsize	8
	.align		4
        /*0000*/ 	.word	0x00000000
	.align		4
        /*0004*/ 	.word	0xffffffff
	.align		4
        /*0008*/ 	.word	index@(_ZN7cutlass13device_kernelINS_4fmha6kernel13FmhaKernelTmaINS1_10collective15FmhaMainloopTmaINS_10bfloat16_tEfN4cute5tupleIJNS7_1CILi64EEENS9_ILi256EEESA_EEENS4_13DefaultFusionEJEEENS4_15FmhaFwdEpilogueIS6_fNS8_IJSA_SA_SB_EEEEEJEEEEEvNT_6ParamsE)
	.align		4
        /*000c*/ 	.word	index@(__assertfail)
	.align		4
        /*0010*/ 	.word	0x00000000
	.align		4
        /*0014*/ 	.word	0xfffffffe
	.align		4
        /*0018*/ 	.word	0x00000000
	.align		4
        /*001c*/ 	.word	0xfffffffd
	.align		4
        /*0020*/ 	.word	0x00000000
	.align		4
        /*0024*/ 	.word	0xfffffffc


//--------------------- .nv.constant4             --------------------------
	.section	.nv.constant4,"a",@progbits
	.align	8
	.align		8
.nv.constant4:
        /*0000*/ 	.dword	__assertfail
	.align		8
        /*0008*/ 	.dword	__unnamed_1
	.align		8
        /*0010*/ 	.dword	_ZN39_INTERNAL_d81ac860_4_k_cu_1b8e1503_27844cuda3std3__45__cpo5beginE
	.align		8
        /*0018*/ 	.dword	_ZN39_INTERNAL_d81ac860_4_k_cu_1b8e1503_27844cuda3std3__45__cpo3endE
	.align		8
        /*0020*/ 	.dword	_ZN39_INTERNAL_d81ac860_4_k_cu_1b8e1503_27844cuda3std3__45__cpo6cbeginE
	.align		8
        /*0028*/ 	.dword	_ZN39_INTERNAL_d81ac860_4_k_cu_1b8e1503_27844cuda3std3__45__cpo4cendE
	.align		8
        /*0030*/ 	.dword	_ZN39_INTERNAL_d81ac860_4_k_cu_1b8e1503_27844cuda3std3__441_GLOBAL__N__d81ac860_4_k_cu_1b8e1503_27846ignoreE
	.align		8
        /*0038*/ 	.dword	_ZN39_INTERNAL_d81ac860_4_k_cu_1b8e1503_27844cuda3std3__419piecewise_constructE
	.align		8
        /*0040*/ 	.dword	_ZN39_INTERNAL_d81ac860_4_k_cu_1b8e1503_27844cuda3std3__48in_placeE
	.align		8
        /*0048*/ 	.dword	_ZN39_INTERNAL_d81ac860_4_k_cu_1b8e1503_27844cuda3std6ranges3__45__cpo4swapE
	.align		8
        /*0050*/ 	.dword	_ZN39_INTERNAL_d81ac860_4_k_cu_1b8e1503_27844cuda3std6ranges3__45__cpo9iter_moveE
	.align		8
        /*0058*/ 	.dword	_ZN39_INTERNAL_d81ac860_4_k_cu_1b8e1503_27844cute7productE
	.align		8
        /*0060*/ 	.dword	_ZN39_INTERNAL_d81ac860_4_k_cu_1b8e1503_27844cute1_E
	.align		8
        /*0068*/ 	.dword	$str$23
	.align		8
        /*0070*/ 	.dword	$str$24


//--------------------- .text._ZN7cutlass13device_kernelINS_4fmha6kernel13FmhaKernelTmaINS1_10collective15FmhaMainloopTmaINS_10bfloat16_tEfN4cute5tupleIJNS7_1CILi64EEENS9_ILi256EEESA_EEENS4_13DefaultFusionEJEEENS4_15FmhaFwdEpilogueIS6_fNS8_IJSA_SA_SB_EEEEEJEEEEEvNT_6ParamsE --------------------------
	.section	.text._ZN7cutlass13device_kernelINS_4fmha6kernel13FmhaKernelTmaINS1_10collective15FmhaMainloopTmaINS_10bfloat16_tEfN4cute5tupleIJNS7_1CILi64EEENS9_ILi256EEESA_EEENS4_13DefaultFusionEJEEENS4_15FmhaFwdEpilogueIS6_fNS8_IJSA_SA_SB_EEEEEJEEEEEvNT_6ParamsE,"ax",@progbits
	.align	128
.text._ZN7cutlass13device_kernelINS_4fmha6kernel13FmhaKernelTmaINS1_10collective15FmhaMainloopTmaINS_10bfloat16_tEfN4cute5tupleIJNS7_1CILi64EEENS9_ILi256EEESA_EEENS4_13DefaultFusionEJEEENS4_15FmhaFwdEpilogueIS6_fNS8_IJSA_SA_SB_EEEEEJEEEEEvNT_6ParamsE:
        .type           _ZN7cutlass13device_kernelINS_4fmha6kernel13FmhaKernelTmaINS1_10collective15FmhaMainloopTmaINS_10bfloat16_tEfN4cute5tupleIJNS7_1CILi64EEENS9_ILi256EEESA_EEENS4_13DefaultFusionEJEEENS4_15FmhaFwdEpilogueIS6_fNS8_IJSA_SA_SB_EEEEEJEEEEEvNT_6ParamsE,@function
        .size           _ZN7cutlass13device_kernelINS_4fmha6kernel13FmhaKernelTmaINS1_10collective15FmhaMainloopTmaINS_10bfloat16_tEfN4cute5tupleIJNS7_1CILi64EEENS9_ILi256EEESA_EEENS4_13DefaultFusionEJEEENS4_15FmhaFwdEpilogueIS6_fNS8_IJSA_SA_SB_EEEEEJEEEEEvNT_6ParamsE,(.L_x_76 - _ZN7cutlass13device_kernelINS_4fmha6kernel13FmhaKernelTmaINS1_10collective15FmhaMainloopTmaINS_10bfloat16_tEfN4cute5tupleIJNS7_1CILi64EEENS9_ILi256EEESA_EEENS4_13DefaultFusionEJEEENS4_15FmhaFwdEpilogueIS6_fNS8_IJSA_SA_SB_EEEEEJEEEEEvNT_6ParamsE)
        .other          _ZN7cutlass13device_kernelINS_4fmha6kernel13FmhaKernelTmaINS1_10collective15FmhaMainloopTmaINS_10bfloat16_tEfN4cute5tupleIJNS7_1CILi64EEENS9_ILi256EEESA_EEENS4_13DefaultFusionEJEEENS4_15FmhaFwdEpilogueIS6_fNS8_IJSA_SA_SB_EEEEEJEEEEEvNT_6ParamsE,@"STO_CUDA_ENTRY STV_DEFAULT"
_ZN7cutlass13device_kernelINS_4fmha6kernel13FmhaKernelTmaINS1_10collective15FmhaMainloopTmaINS_10bfloat16_tEfN4cute5tupleIJNS7_1CILi64EEENS9_ILi256EEESA_EEENS4_13DefaultFusionEJEEENS4_15FmhaFwdEpilogueIS6_fNS8_IJSA_SA_SB_EEEEEJEEEEEvNT_6ParamsE:
[----:B------:R-:W1:Y:S01]  /*0000*/  LDC R1, c[0x0][0x28] ;  /* 0x00000a00ff017b82 */ /* 0x000e620000000800 */
[----:B------:R-:W2:Y:S01]  /*0010*/  S2R R16, SR_TID.X ;  /* 0x0000000000107919 */ /* 0x000ea20000002100 */
[----:B------:R-:W-:Y:S01]  /*0020*/  ELECT P0, URZ, PT ;  /* 0x00000000003f782f */ /* 0x000fe20003800000 */
[----:B------:R-:W-:Y:S01]  /*0030*/  BSSY B0, `(.L_x_0) ;  /* 0x0000010000007945 */ /* 0x000fe20003800000 */
[----:B--2---:R-:W-:-:S05]  /*0040*/  SHF.R.U32.HI R9, RZ, 0x5, R16 ;  /* 0x00000005ff097819 */ /* 0x004fca0000011610 */
[----:B------:R-:W2:Y:S02]  /*0050*/  SHFL.IDX PT, R0, R9, RZ, 0x1f ;  /* 0x00001fff09007589 */ /* 0x000ea400000e0000 */
[----:B--2---:R-:W-:-:S13]  /*0060*/  ISETP.NE.OR P0, PT, R0, RZ, !P0 ;  /* 0x000000ff0000720c */ /* 0x004fda0004705670 */
[----:B-1----:R-:W-:Y:S05]  /*0070*/  @P0 BRA `(.L_x_1) ;  /* 0x00000000002c0947 */ /* 0x002fea0003800000 */
[----:B------:R-:W-:Y:S02]  /*0080*/  ULDC.64 UR4, c[0x0][0x198] ;  /* 0x0000660000047ab9 */ /* 0x000fe40000000a00 */
[----:B------:R-:W-:Y:S02]  /*0090*/  UIADD3 UR6, UP0, UR4, 0xf0, URZ ;  /* 0x000000f004067890 */ /* 0x000fe4000ff1e03f */
[----:B------:R-:W-:Y:S02]  /*00a0*/  UIADD3 UR8, UP1, UR4, 0x1f0, URZ ;  /* 0x000001f004087890 */ /* 0x000fe4000ff3e03f */
[----:B------:R-:W-:Y:S02]  /*00b0*/  UIADD3 UR4, UP2, UR4, 0x2f0, URZ ;  /* 0x000002f004047890 */ /* 0x000fe4000ff5e03f */
[----:B------:R-:W-:Y:S02]  /*00c0*/  UIADD3.X UR7, URZ, UR5, URZ, UP0, !UPT ;  /* 0x000000053f077290 */ /* 0x000fe400087fe43f */
[----:B------:R-:W-:-:S02]  /*00d0*/  UIADD3.X UR9, URZ, UR5, URZ, UP1, !UPT ;  /* 0x000000053f097290 */ /* 0x000fc40008ffe43f */
[----:B------:R-:W-:-:S05]  /*00e0*/  UIADD3.X UR5, URZ, UR5, URZ, UP2, !UPT ;  /* 0x000000053f057290 */ /* 0x000fca00097fe43f */
[----:B------:R1:W-:Y:S02]  /*00f0*/  UTMACCTL.PF [UR6] ;  /* 0x00000000060079b9 */ /* 0x0003e40008040000 */
[----:B------:R1:W-:Y:S02]  /*0100*/  UTMACCTL.PF [UR8] ;  /* 0x00000000080079b9 */ /* 0x0003e40008040000 */
[----:B------:R1:W-:Y:S02]  /*0110*/  UTMACCTL.PF [UR4] ;  /* 0x00000000040079b9 */ /* 0x0003e40008040000 */
[----:B-1----:R-:W-:Y:S01]  /*0120*/  NOP ;  /* 0x0000000000007918 */ /* 0x002fe20000000000 */
.L_x_1:
[----:B------:R-:W-:Y:S05]  /*0130*/  BSYNC B0 ;  /* 0x0000000000007941 */ /* 0x000fea0003800000 */
.L_x_0:
[----:B------:R-:W1:Y:S02]  /*0140*/  SHFL.IDX PT, R0, R9, RZ, 0x1f ;  /* 0x00001fff09007589 */ /* 0x000e6400000e0000 */
[----:B-1----:R-:W-:-:S13]  /*0150*/  ISETP.NE.AND P0, PT, R0, RZ, PT ;  /* 0x000000ff0000720c */ /* 0x002fda0003f05270 */
[----:B------:R-:W-:Y:S05]  /*0160*/  @P0 BRA `(.L_x_2) ;  /* 0x0000000000400947 */ /* 0x000fea0003800000 */
[----:B------:R-:W1:Y:S01]  /*0170*/  S2UR UR8, SR_CgaCtaId ;  /* 0x00000000000879c3 */ /* 0x000e620000008800 */
[----:B------:R-:W-:Y:S01]  /*0180*/  UMOV UR4, 0x400 ;  /* 0x0000040000047882 */ /* 0x000fe20000000000 */
[----:B------:R-:W-:Y:S01]  /*0190*/  UMOV UR5, 0x1 ;  /* 0x0000000100057882 */ /* 0x000fe20000000000 */
[----:B------:R-:W-:Y:S01]  /*01a0*/  UMOV UR6, 0x80 ;  /* 0x0000008000067882 */ /* 0x000fe20000000000 */
[----:B------:R-:W-:Y:S01]  /*01b0*/  ELECT P0, URZ, PT ;  /* 0x00000000003f782f */ /* 0x000fe20003800000 */
[----:B------:R-:W-:-:S04]  /*01c0*/  UIADD3 UR6, -UR6, 0x100000, URZ ;  /* 0x0010000006067890 */ /* 0x000fc8000fffe13f */
[----:B------:R-:W-:Y:S02]  /*01d0*/  USHF.L.U32 UR7, UR6, 0xb, URZ ;  /* 0x0000000b06077899 */ /* 0x000fe4000800063f */
[----:B------:R-:W-:Y:S02]  /*01e0*/  USHF.L.U32 UR6, UR6, 0x1, URZ ;  /* 0x0000000106067899 */ /* 0x000fe4000800063f */
[----:B-1----:R-:W-:Y:S02]  /*01f0*/  ULEA UR8, UR8, UR4, 0x18 ;  /* 0x0000000408087291 */ /* 0x002fe4000f8ec03f */
[----:B------:R-:W-:-:S04]  /*0200*/  UIADD3 UR4, -UR5, 0x100000, URZ ;  /* 0x0010000005047890 */ /* 0x000fc8000fffe13f */
[----:B------:R-:W-:Y:S02]  /*0210*/  USHF.L.U32 UR5, UR4, 0xb, URZ ;  /* 0x0000000b04057899 */ /* 0x000fe4000800063f */
[----:B------:R-:W-:Y:S01]  /*0220*/  USHF.L.U32 UR4, UR4, 0x1, URZ ;  /* 0x0000000104047899 */ /* 0x000fe2000800063f */
[----:B------:R-:W1:Y:S11]  /*0230*/  FENCE.VIEW.ASYNC.S ;  /* 0x00000000000073c6 */ /* 0x000e760000000000 */
[----:B-1----:R1:W2:Y:S01]  /*0240*/  SYNCS.EXCH.64 URZ, [UR8+0x22040], UR4 ;  /* 0x02204004083f75b2 */ /* 0x0022a20008000100 */
[----:B------:R1:W3:Y:S01]  /*0250*/  SYNCS.EXCH.64 URZ, [UR8+0x22048], UR6 ;  /* 0x02204806083f75b2 */ /* 0x0002e20008000100 */
[----:B------:R-:W-:Y:S01]  /*0260*/  NOP ;  /* 0x0000000000007918 */ /* 0x000fe20000000000 */
.L_x_2:
[----:B------:R-:W4:Y:S01]  /*0270*/  SHFL.IDX PT, R0, R9, RZ, 0x1f ;  /* 0x00001fff09007589 */ /* 0x000f2200000e0000 */
[----:B------:R-:W-:Y:S01]  /*0280*/  NOP ;  /* 0x0000000000007918 */ /* 0x000fe20000000000 */
[----:B----4-:R-:W-:-:S13]  /*0290*/  ISETP.NE.AND P0, PT, R0, RZ, PT ;  /* 0x000000ff0000720c */ /* 0x010fda0003f05270 */
[----:B------:R-:W-:Y:S05]  /*02a0*/  @P0 BRA `(.L_x_3) ;  /* 0x0000000000580947 */ /* 0x000fea0003800000 */
[----:B-1----:R-:W1:Y:S01]  /*02b0*/  S2UR UR5, SR_CgaCtaId ;  /* 0x00000000000579c3 */ /* 0x002e620000008800 */
[----:B------:R-:W-:Y:S01]  /*02c0*/  UMOV UR4, 0x400 ;  /* 0x0000040000047882 */ /* 0x000fe20000000000 */
[----:B------:R-:W-:Y:S01]  /*02d0*/  UMOV UR6, 0x1 ;  /* 0x0000000100067882 */ /* 0x000fe20000000000 */
[----:B------:R-:W-:Y:S01]  /*02e0*/  UMOV UR7, 0x80 ;  /* 0x0000008000077882 */ /* 0x000fe20000000000 */
[----:B------:R-:W-:Y:S01]  /*02f0*/  ELECT P0, URZ, PT ;  /* 0x00000000003f782f */ /* 0x000fe20003800000 */
[----:B-1----:R-:W-:Y:S02]  /*0300*/  ULEA UR8, UR5, UR4, 0x18 ;  /* 0x0000000405087291 */ /* 0x002fe4000f8ec03f */
[----:B------:R-:W-:-:S04]  /*0310*/  UIADD3 UR4, -UR6, 0x100000, URZ ;  /* 0x0010000006047890 */ /* 0x000fc8000fffe13f */
[----:B------:R-:W-:Y:S02]  /*0320*/  USHF.L.U32 UR5, UR4, 0xb, URZ ;  /* 0x0000000b04057899 */ /* 0x000fe4000800063f */
[----:B------:R-:W-:Y:S02]  /*0330*/  USHF.L.U32 UR4, UR4, 0x1, URZ ;  /* 0x0000000104047899 */ /* 0x000fe4000800063f */
[----:B------:R-:W-:-:S04]  /*0340*/  UIADD3 UR6, -UR7, 0x100000, URZ ;  /* 0x0010000007067890 */ /* 0x000fc8000fffe13f */
[----:B------:R-:W-:Y:S02]  /*0350*/  USHF.L.U32 UR7, UR6, 0xb, URZ ;  /* 0x0000000b06077899 */ /* 0x000fe4000800063f */
[----:B------:R-:W-:Y:S01]  /*0360*/  USHF.L.U32 UR6, UR6, 0x1, URZ ;  /* 0x0000000106067899 */ /* 0x000fe2000800063f */
[----:B------:R-:W1:Y:S03]  /*0370*/  FENCE.VIEW.ASYNC.S ;  /* 0x00000000000073c6 */ /* 0x000e660000000000 */
[----:B-1----:R4:W1:Y:S08]  /*0380*/  SYNCS.EXCH.64 URZ, [UR8+0x22000], UR4 ;  /* 0x02200004083f75b2 */ /* 0x0028700008000100 */
[----:B------:R4:W1:Y:S01]  /*0390*/  SYNCS.EXCH.64 URZ, [UR8+0x22020], UR6 ;  /* 0x02202006083f75b2 */ /* 0x0008620008000100 */
[----:B------:R4:W1:Y:S01]  /*03a0*/  SYNCS.EXCH.64 URZ, [UR8+0x22008], UR4 ;  /* 0x02200804083f75b2 */ /* 0x0008620008000100 */
[----:B------:R4:W1:Y:S01]  /*03b0*/  SYNCS.EXCH.64 URZ, [UR8+0x22028], UR6 ;  /* 0x02202806083f75b2 */ /* 0x0008620008000100 */
[----:B------:R4:W1:Y:S01]  /*03c0*/  SYNCS.EXCH.64 URZ, [UR8+0x22010], UR4 ;  /* 0x02201004083f75b2 */ /* 0x0008620008000100 */
[----:B------:R4:W1:Y:S01]  /*03d0*/  SYNCS.EXCH.64 URZ, [UR8+0x22030], UR6 ;  /* 0x02203006083f75b2 */ /* 0x0008620008000100 */
[----:B------:R4:W1:Y:S01]  /*03e0*/  SYNCS.EXCH.64 URZ, [UR8+0x22018], UR4 ;  /* 0x02201804083f75b2 */ /* 0x0008620008000100 */
[----:B------:R4:W1:Y:S02]  /*03f0*/  SYNCS.EXCH.64 URZ, [UR8+0x22038], UR6 ;  /* 0x02203806083f75b2 */ /* 0x0008640008000100 */
[----:B----4-:R-:W-:Y:S01]  /*0400*/  NOP ;  /* 0x0000000000007918 */ /* 0x010fe20000000000 */
.L_x_3:
        /* <DEDUP_REMOVED lines=20> */
[----:B------:R4:W1:Y:S02]  /*0550*/  SYNCS.EXCH.64 URZ, [UR8+0x22068], UR6 ;  /* 0x02206806083f75b2 */ /* 0x0008640008000100 */
[----:B----4-:R-:W-:Y:S01]  /*0560*/  NOP ;  /* 0x0000000000007918 */ /* 0x010fe20000000000 */
.L_x_4:
[----:B------:R-:W4:Y:S01]  /*0570*/  SHFL.IDX PT, R9, R9, RZ, 0x1f ;  /* 0x00001fff09097589 */ /* 0x000f2200000e0000 */
[----:B------:R-:W-:Y:S01]  /*0580*/  ELECT P0, URZ, PT ;  /* 0x00000000003f782f */ /* 0x000fe20003800000 */
[----:B------:R-:W-:Y:S01]  /*0590*/  NOP ;  /* 0x0000000000007918 */ /* 0x000fe20000000000 */
[----:B------:R-:W4:Y:S01]  /*05a0*/  S2UR UR36, SR_CTAID.Y ;  /* 0x00000000002479c3 */ /* 0x000f220000002600 */
[----:B------:R-:W-:Y:S01]  /*05b0*/  BSSY B0, `(.L_x_5) ;  /* 0x0000023000007945 */ /* 0x000fe20003800000 */
[----:B------:R-:W-:Y:S02]  /*05c0*/  MOV R8, RZ ;  /* 0x000000ff00087202 */ /* 0x000fe40000000f00 */
[----:B------:R-:W-:-:S04]  /*05d0*/  LOP3.LUT R17, R16, 0x7f, RZ, 0xc0, !PT ;  /* 0x0000007f10117812 */ /* 0x000fc800078ec0ff */
[----:B------:R-:W4:Y:S08]  /*05e0*/  S2UR UR37, SR_CTAID.Z ;  /* 0x00000000002579c3 */ /* 0x000f300000002700 */
[----:B-123--:R-:W-:Y:S01]  /*05f0*/  BAR.SYNC.DEFER_BLOCKING 0x0 ;  /* 0x0000000000007b1d */ /* 0x00efe20000010000 */
[----:B----4-:R-:W-:-:S13]  /*0600*/  ISETP.EQ.AND P1, PT, R9, RZ, P0 ;  /* 0x000000ff0900720c */ /* 0x010fda0000722270 */
[----:B------:R-:W-:Y:S05]  /*0610*/  @!P1 BRA `(.L_x_6) ;  /* 0x0000000000709947 */ /* 0x000fea0003800000 */
[----:B------:R-:W1:Y:S01]  /*0620*/  S2R R3, SR_CgaCtaId ;  /* 0x0000000000037919 */ /* 0x000e620000008800 */
[----:B------:R-:W-:Y:S02]  /*0630*/  MOV R0, 0x400 ;  /* 0x0000040000007802 */ /* 0x000fe40000000f00 */
[----:B------:R-:W-:Y:S02]  /*0640*/  MOV R2, 0x1 ;  /* 0x0000000100027802 */ /* 0x000fe40000000f00 */
[----:B------:R-:W-:Y:S02]  /*0650*/  ISETP.NE.AND P3, PT, R17, RZ, PT ;  /* 0x000000ff1100720c */ /* 0x000fe40003f65270 */
[----:B-1----:R-:W-:Y:S02]  /*0660*/  LEA R3, R3, R0, 0x18 ;  /* 0x0000000003037211 */ /* 0x002fe400078ec0ff */
[----:B------:R-:W-:-:S04]  /*0670*/  SHF.L.U32 R0, R2, 0x1f, RZ ;  /* 0x0000001f02007819 */ /* 0x000fc800000006ff */
[----:B------:R-:W1:Y:S02]  /*0680*/  SYNCS.PHASECHK.TRANS64.TRYWAIT P2, [R3+URZ+0x22048], R0 ;  /* 0x02204800030075a7 */ /* 0x000e64000804017f */
[----:B-1----:R-:W-:Y:S05]  /*0690*/  @!P2 BRA `(.L_x_7) ;  /* 0x000000b800b8a947 */ /* 0x002fea0003800000 */
.L_x_59:
[----:B------:R-:W-:Y:S05]  /*06a0*/  @P3 BRA `(.L_x_8) ;  /* 0x0000000000143947 */ /* 0x000fea0003800000 */
[----:B------:R-:W-:Y:S02]  /*06b0*/  LOP3.LUT P2, RZ, R16, 0x1f, RZ, 0xc0, !PT ;  /* 0x0000001f10ff7812 */ /* 0x000fe4000784c0ff */
[----:B-1----:R-:W-:-:S04]  /*06c0*/  MOV R0, 0x2000 ;  /* 0x0000200000007802 */ /* 0x002fc80000000f00 */
[----:B------:R2:W-:Y:S07]  /*06d0*/  SYNCS.ARRIVE.TRANS64 RZ, [R3+URZ+0x22040], R0 ;  /* 0x0220400003ff79a7 */ /* 0x0005ee000800003f */
[----:B------:R-:W-:Y:S05]  /*06e0*/  @!P2 BRA `(.L_x_8) ;  /* 0x000000000004a947 */ /* 0x000fea0003800000 */
[----:B------:R-:W-:Y:S01]  /*06f0*/  BPT.TRAP 0x1 ;  /* 0x000000040000795c */ /* 0x000fe20000300000 */
.L_x_8:
[----:B------:R-:W3:Y:S01]  /*0700*/  S2UR UR11, SR_CTAID.X ;  /* 0x00000000000b79c3 */ /* 0x000ee20000002500 */
[----:B------:R-:W-:Y:S01]  /*0710*/  R2UR UR8, R3 ;  /* 0x00000000030872ca */ /* 0x000fe200000e0000 */
[----:B------:R-:W-:Y:S01]  /*0720*/  ULDC.64 UR4, c[0x0][0x198] ;  /* 0x0000660000047ab9 */ /* 0x000fe20000000a00 */
[----:B------:R-:W-:Y:S01]  /*0730*/  UMOV UR6, 0x0 ;  /* 0x0000000000067882 */ /* 0x000fe20000000000 */
[----:B------:R-:W-:Y:S01]  /*0740*/  UIADD3 UR4, UP0, UR4, 0xf0, URZ ;  /* 0x000000f004047890 */ /* 0x000fe2000ff1e03f */
[----:B------:R-:W-:Y:S01]  /*0750*/  UMOV UR7, 0x10000000 ;  /* 0x1000000000077882 */ /* 0x000fe20000000000 */
[----:B------:R-:W-:Y:S02]  /*0760*/  UMOV UR10, URZ ;  /* 0x0000003f000a7c82 */ /* 0x000fe40008000000 */
[----:B------:R-:W-:Y:S01]  /*0770*/  UIADD3.X UR5, URZ, UR5, URZ, UP0, !UPT ;  /* 0x000000053f057290 */ /* 0x000fe200087fe43f */
[----:B------:R-:W-:Y:S01]  /*0780*/  UMOV UR12, UR36 ;  /* 0x00000024000c7c82 */ /* 0x000fe20008000000 */
[----:B------:R-:W-:-:S04]  /*0790*/  UMOV UR13, UR37 ;  /* 0x00000025000d7c82 */ /* 0x000fc80008000000 */
[----:B------:R-:W-:Y:S02]  /*07a0*/  UIADD3 UR9, UR8, 0x22040, URZ ;  /* 0x0002204008097890 */ /* 0x000fe4000fffe03f */
[----:B---3--:R-:W-:-:S09]  /*07b0*/  USHF.L.U32 UR11, UR11, 0x6, URZ ;  /* 0x000000060b0b7899 */ /* 0x008fd2000800063f */
[----:B------:R3:W-:Y:S02]  /*07c0*/  UTMALDG.4D [UR8], [UR4], desc[UR6] ;  /* 0x00000608040075b4 */ /* 0x0007e40008019000 */
[----:B---3--:R-:W-:Y:S01]  /*07d0*/  NOP ;  /* 0x0000000000007918 */ /* 0x008fe20000000000 */
.L_x_6:
[----:B------:R-:W-:Y:S05]  /*07e0*/  BSYNC B0 ;  /* 0x0000000000007941 */ /* 0x000fea0003800000 */
.L_x_5:
[----:B------:R-:W1:Y:S01]  /*07f0*/  LDC R11, c[0x0][0x28c] ;  /* 0x0000a300ff0b7b82 */ /* 0x000e620000000800 */
[----:B------:R-:W-:Y:S01]  /*0800*/  BSSY B0, `(.L_x_9) ;  /* 0x0000090000007945 */ /* 0x000fe20003800000 */
[----:B------:R-:W-:Y:S02]  /*0810*/  MOV R6, 0x1 ;  /* 0x0000000100067802 */ /* 0x000fe40000000f00 */
[----:B------:R-:W-:Y:S02]  /*0820*/  MOV R5, RZ ;  /* 0x000000ff00057202 */ /* 0x000fe40000000f00 */
[----:B-12---:R-:W-:-:S04]  /*0830*/  IADD3 R0, R11, 0xff, RZ ;  /* 0x000000ff0b007810 */ /* 0x006fc80007ffe0ff */
[----:B------:R-:W-:-:S04]  /*0840*/  SHF.R.S32.HI R3, RZ, 0x1f, R0 ;  /* 0x0000001fff037819 */ /* 0x000fc80000011400 */
[----:B------:R-:W-:-:S04]  /*0850*/  LEA.HI R3, R3, R0, RZ, 0x8 ;  /* 0x0000000003037211 */ /* 0x000fc800078f40ff */
[----:B------:R-:W-:-:S04]  /*0860*/  SHF.R.S32.HI R10, RZ, 0x8, R3 ;  /* 0x00000008ff0a7819 */ /* 0x000fc80000011403 */
[----:B------:R-:W-:Y:S01]  /*0870*/  SHF.L.U32 R7, R10, 0x1, RZ ;  /* 0x000000010a077819 */ /* 0x000fe200000006ff */
[----:B------:R-:W-:Y:S06]  /*0880*/  @!P1 BRA `(.L_x_10) ;  /* 0x00000008001c9947 */ /* 0x000fec0003800000 */
[----:B------:R-:W-:Y:S02]  /*0890*/  ISETP.GE.AND P1, PT, R11, 0x1, PT ;  /* 0x000000010b00780c */ /* 0x000fe40003f26270 */
[----:B------:R-:W-:Y:S02]  /*08a0*/  LOP3.LUT R4, R16, 0x1f, RZ, 0xc0, !PT ;  /* 0x0000001f10047812 */ /* 0x000fe400078ec0ff */
[----:B------:R-:W-:Y:S02]  /*08b0*/  MOV R8, RZ ;  /* 0x000000ff00087202 */ /* 0x000fe40000000f00 */
[----:B------:R-:W-:-:S07]  /*08c0*/  MOV R5, RZ ;  /* 0x000000ff00057202 */ /* 0x000fce0000000f00 */
        /* <DEDUP_REMOVED lines=9> */
.L_x_60:
[----:B------:R-:W-:Y:S01]  /*0960*/  MOV R5, 0x1 ;  /* 0x0000000100057802 */ /* 0x000fe20000000f00 */
[----:B------:R-:W-:Y:S06]  /*0970*/  @P2 BRA `(.L_x_13) ;  /* 0x0000000000142947 */ /* 0x000fec0003800000 */
[----:B------:R-:W-:Y:S02]  /*0980*/  ISETP.NE.AND P1, PT, R4, RZ, PT ;  /* 0x000000ff0400720c */ /* 0x000fe40003f25270 */
[----:B-1----:R-:W-:-:S04]  /*0990*/  MOV R0, 0x8000 ;  /* 0x0000800000007802 */ /* 0x002fc80000000f00 */
[----:B------:R2:W-:Y:S07]  /*09a0*/  SYNCS.ARRIVE.TRANS64 RZ, [R3+URZ+0x22000], R0 ;  /* 0x0220000003ff79a7 */ /* 0x0005ee000800003f */
[----:B------:R-:W-:Y:S05]  /*09b0*/  @!P1 BRA `(.L_x_13) ;  /* 0x0000000000049947 */ /* 0x000fea0003800000 */
[----:B------:R-:W-:Y:S01]  /*09c0*/  BPT.TRAP 0x1 ;  /* 0x000000040000795c */ /* 0x000fe20000300000 */
.L_x_13:
[----:B------:R-:W3:Y:S01]  /*09d0*/  S2R R13, SR_CgaCtaId ;  /* 0x00000000000d7919 */ /* 0x000ee20000008800 */
[----:B------:R-:W-:Y:S01]  /*09e0*/  R2UR UR33, R3 ;  /* 0x00000000032172ca */ /* 0x000fe200000e0000 */
[----:B------:R-:W-:Y:S01]  /*09f0*/  ULDC.64 UR4, c[0x0][0x198] ;  /* 0x0000660000047ab9 */ /* 0x000fe20000000a00 */
[----:B-12---:R-:W-:Y:S01]  /*0a00*/  MOV R0, 0x400 ;  /* 0x0000040000007802 */ /* 0x006fe20000000f00 */
[----:B------:R-:W-:Y:S01]  /*0a10*/  UIADD3 UR4, UP0, UR4, 0x1f0, URZ ;  /* 0x000001f004047890 */ /* 0x000fe2000ff1e03f */
[----:B------:R-:W-:Y:S01]  /*0a20*/  MOV R3, 0x1 ;  /* 0x0000000100037802 */ /* 0x000fe20000000f00 */
[----:B------:R-:W-:Y:S01]  /*0a30*/  UMOV UR6, 0x0 ;  /* 0x0000000000067882 */ /* 0x000fe20000000000 */
[----:B------:R-:W-:Y:S01]  /*0a40*/  UMOV UR7, 0x10000000 ;  /* 0x1000000000077882 */ /* 0x000fe20000000000 */
[----:B------:R-:W-:Y:S01]  /*0a50*/  UIADD3.X UR5, URZ, UR5, URZ, UP0, !UPT ;  /* 0x000000053f057290 */ /* 0x000fe200087fe43f */
[----:B------:R-:W-:Y:S01]  /*0a60*/  SHF.L.U32 R3, R3, 0x1f, RZ ;  /* 0x0000001f03037819 */ /* 0x000fe200000006ff */
[----:B------:R-:W-:Y:S01]  /*0a70*/  UMOV UR34, URZ ;  /* 0x0000003f00227c82 */ /* 0x000fe20008000000 */
[----:B------:R-:W-:Y:S01]  /*0a80*/  UMOV UR35, URZ ;  /* 0x0000003f00237c82 */ /* 0x000fe20008000000 */
[----:B------:R-:W-:-:S02]  /*0a90*/  ISETP.NE.AND P2, PT, R17, RZ, PT ;  /* 0x000000ff1100720c */ /* 0x000fc40003f45270 */
[----:B------:R-:W-:Y:S02]  /*0aa0*/  UIADD3 UR32, UR33, 0x2000, URZ ;  /* 0x0000200021207890 */ /* 0x000fe4000fffe03f */
[----:B------:R-:W-:-:S09]  /*0ab0*/  UIADD3 UR33, UR33, 0x22000, URZ ;  /* 0x0002200021217890 */ /* 0x000fd2000fffe03f */
[----:B------:R1:W-:Y:S01]  /*0ac0*/  UTMALDG.4D [UR32], [UR4], desc[UR6] ;  /* 0x00000620040075b4 */ /* 0x0003e20008019000 */
[----:B---3--:R-:W-:-:S04]  /*0ad0*/  LEA R2, R13, R0, 0x18 ;  /* 0x000000000d027211 */ /* 0x008fc800078ec0ff */
[----:B------:R-:W-:-:S04]  /*0ae0*/  LEA R0, R5, R2, 0x3 ;  /* 0x0000000205007211 */ /* 0x000fc800078e18ff */
[----:B------:R-:W2:Y:S02]  /*0af0*/  SYNCS.PHASECHK.TRANS64.TRYWAIT P1, [R0+URZ+0x22020], R3 ;  /* 0x02202003000075a7 */ /* 0x000ea4000802017f */
[----:B-12---:R-:W-:Y:S05]  /*0b00*/  @!P1 BRA `(.L_x_14) ;  /* 0x000000b400c49947 */ /* 0x006fea0003800000 */
.L_x_61:
[----:B------:R-:W-:Y:S01]  /*0b10*/  MOV R8, 0x1 ;  /* 0x0000000100087802 */ /* 0x000fe20000000f00 */
[----:B------:R-:W-:Y:S06]  /*0b20*/  @P2 BRA `(.L_x_15) ;  /* 0x0000000000142947 */ /* 0x000fec0003800000 */
[----:B------:R-:W-:Y:S02]  /*0b30*/  ISETP.NE.AND P1, PT, R4, RZ, PT ;  /* 0x000000ff0400720c */ /* 0x000fe40003f25270 */
[----:B-1----:R-:W-:-:S04]  /*0b40*/  MOV R3, 0x8000 ;  /* 0x0000800000037802 */ /* 0x002fc80000000f00 */
[----:B------:R2:W-:Y:S07]  /*0b50*/  SYNCS.ARRIVE.TRANS64 RZ, [R0+URZ+0x22000], R3 ;  /* 0x0220000300ff79a7 */ /* 0x0005ee000800003f */
[----:B------:R-:W-:Y:S05]  /*0b60*/  @!P1 BRA `(.L_x_15) ;  /* 0x0000000000049947 */ /* 0x000fea0003800000 */
[----:B------:R-:W-:Y:S01]  /*0b70*/  BPT.TRAP 0x1 ;  /* 0x000000040000795c */ /* 0x000fe20000300000 */
.L_x_15:
[C---:B------:R-:W-:Y:S01]  /*0b80*/  LEA R2, R5.reuse, R2, 0xf ;  /* 0x0000000205027211 */ /* 0x040fe200078e78ff */
[----:B------:R-:W-:Y:S01]  /*0b90*/  ULDC.64 UR4, c[0x0][0x198] ;  /* 0x0000660000047ab9 */ /* 0x000fe20000000a00 */
[----:B------:R-:W-:Y:S01]  /*0ba0*/  R2UR UR33, R0 ;  /* 0x00000000002172ca */ /* 0x000fe200000e0000 */
[----:B------:R-:W-:Y:S01]  /*0bb0*/  UIADD3 UR4, UP0, UR4, 0x2f0, URZ ;  /* 0x000002f004047890 */ /* 0x000fe2000ff1e03f */
[----:B------:R-:W-:Y:S01]  /*0bc0*/  R2UR UR32, R2 ;  /* 0x00000000022072ca */ /* 0x000fe200000e0000 */
[----:B------:R-:W-:Y:S01]  /*0bd0*/  UMOV UR6, 0x0 ;  /* 0x0000000000067882 */ /* 0x000fe20000000000 */
[----:B------:R-:W-:Y:S01]  /*0be0*/  UMOV UR7, 0x10000000 ;  /* 0x1000000000077882 */ /* 0x000fe20000000000 */
[----:B------:R-:W-:Y:S01]  /*0bf0*/  UIADD3.X UR5, URZ, UR5, URZ, UP0, !UPT ;  /* 0x000000053f057290 */ /* 0x000fe200087fe43f */
[----:B------:R-:W-:Y:S01]  /*0c00*/  IADD3 R5, R5, 0x1, RZ ;  /* 0x0000000105057810 */ /* 0x000fe20007ffe0ff */
[----:B------:R-:W-:Y:S01]  /*0c10*/  UMOV UR34, URZ ;  /* 0x0000003f00227c82 */ /* 0x000fe20008000000 */
[----:B------:R-:W-:-:S05]  /*0c20*/  UMOV UR35, URZ ;  /* 0x0000003f00237c82 */ /* 0x000fca0008000000 */
[----:B------:R-:W-:Y:S02]  /*0c30*/  UIADD3 UR33, UR33, 0x22000, URZ ;  /* 0x0002200021217890 */ /* 0x000fe4000fffe03f */
[----:B------:R-:W-:-:S09]  /*0c40*/  UIADD3 UR32, UR32, 0x2000, URZ ;  /* 0x0000200020207890 */ /* 0x000fd2000fffe03f */
[----:B------:R3:W-:Y:S02]  /*0c50*/  UTMALDG.4D [UR32], [UR4], desc[UR6] ;  /* 0x00000620040075b4 */ /* 0x0007e40008019000 */
[----:B---3--:R-:W-:Y:S01]  /*0c60*/  NOP ;  /* 0x0000000000007918 */ /* 0x008fe20000000000 */
.L_x_11:
[----:B------:R-:W-:Y:S02]  /*0c70*/  ISETP.GE.AND P1, PT, R11, 0x101, PT ;  /* 0x000001010b00780c */ /* 0x000fe40003f26270 */
[----:B------:R-:W-:-:S11]  /*0c80*/  MOV R6, 0x1 ;  /* 0x0000000100067802 */ /* 0x000fd60000000f00 */
[----:B------:R-:W-:Y:S05]  /*0c90*/  @!P1 BRA `(.L_x_16) ;  /* 0x0000000400149947 */ /* 0x000fea0003800000 */
[----:B-12---:R-:W1:Y:S01]  /*0ca0*/  S2R R3, SR_CgaCtaId ;  /* 0x0000000000037919 */ /* 0x006e620000008800 */
[----:B------:R-:W-:Y:S02]  /*0cb0*/  MOV R0, 0x400 ;  /* 0x0000040000007802 */ /* 0x000fe40000000f00 */
[----:B------:R-:W-:Y:S02]  /*0cc0*/  MOV R2, 0x1 ;  /* 0x0000000100027802 */ /* 0x000fe40000000f00 */
[----:B------:R-:W-:Y:S02]  /*0cd0*/  ISETP.NE.AND P2, PT, R17, RZ, PT ;  /* 0x000000ff1100720c */ /* 0x000fe40003f45270 */
[----:B-1----:R-:W-:Y:S02]  /*0ce0*/  LEA R0, R3, R0, 0x18 ;  /* 0x0000000003007211 */ /* 0x002fe400078ec0ff */
[----:B------:R-:W-:Y:S02]  /*0cf0*/  SHF.L.U32 R3, R2, 0x1f, RZ ;  /* 0x0000001f02037819 */ /* 0x000fe400000006ff */
[----:B------:R-:W-:-:S04]  /*0d00*/  LEA R2, R5, R0, 0x3 ;  /* 0x0000000005027211 */ /* 0x000fc800078e18ff */
[----:B------:R-:W1:Y:S02]  /*0d10*/  SYNCS.PHASECHK.TRANS64.TRYWAIT P1, [R2+URZ+0x22020], R3 ;  /* 0x02202003020075a7 */ /* 0x000e64000802017f */
[----:B-1----:R-:W-:Y:S05]  /*0d20*/  @!P1 BRA `(.L_x_17) ;  /* 0x000000b400509947 */ /* 0x002fea0003800000 */
.L_x_62:
[----:B------:R-:W-:Y:S05]  /*0d30*/  @P2 BRA `(.L_x_18) ;  /* 0x0000000000142947 */ /* 0x000fea0003800000 */
[----:B------:R-:W-:Y:S02]  /*0d40*/  ISETP.NE.AND P1, PT, R4, RZ, PT ;  /* 0x000000ff0400720c */ /* 0x000fe40003f25270 */
[----:B-1----:R-:W-:-:S04]  /*0d50*/  MOV R3, 0x8000 ;  /* 0x0000800000037802 */ /* 0x002fc80000000f00 */
[----:B------:R2:W-:Y:S07]  /*0d60*/  SYNCS.ARRIVE.TRANS64 RZ, [R2+URZ+0x22000], R3 ;  /* 0x0220000302ff79a7 */ /* 0x0005ee000800003f */
[----:B------:R-:W-:Y:S05]  /*0d70*/  @!P1 BRA `(.L_x_18) ;  /* 0x0000000000049947 */ /* 0x000fea0003800000 */
[----:B------:R-:W-:Y:S01]  /*0d80*/  BPT.TRAP 0x1 ;  /* 0x000000040000795c */ /* 0x000fe20000300000 */
.L_x_18:
[----:B-12---:R-:W1:Y:S01]  /*0d90*/  S2R R3, SR_CgaCtaId ;  /* 0x0000000000037919 */ /* 0x006e620000008800 */
[C---:B------:R-:W-:Y:S01]  /*0da0*/  LEA R0, R5.reuse, R0, 0xf ;  /* 0x0000000005007211 */ /* 0x040fe200078e78ff */
[----:B------:R-:W-:Y:S01]  /*0db0*/  ULDC.64 UR4, c[0x0][0x198] ;  /* 0x0000660000047ab9 */ /* 0x000fe20000000a00 */
[----:B------:R-:W-:Y:S01]  /*0dc0*/  R2UR UR35, R8 ;  /* 0x00000000082372ca */ /* 0x000fe200000e0000 */
[----:B------:R-:W-:Y:S01]  /*0dd0*/  UIADD3 UR4, UP0, UR4, 0x1f0, URZ ;  /* 0x000001f004047890 */ /* 0x000fe2000ff1e03f */
[----:B------:R-:W-:Y:S01]  /*0de0*/  R2UR UR33, R2 ;  /* 0x00000000022172ca */ /* 0x000fe200000e0000 */
[----:B------:R-:W-:Y:S01]  /*0df0*/  UMOV UR6, 0x0 ;  /* 0x0000000000067882 */ /* 0x000fe20000000000 */
[----:B------:R-:W-:Y:S01]  /*0e00*/  R2UR UR32, R0 ;  /* 0x00000000002072ca */ /* 0x000fe200000e0000 */
[----:B------:R-:W-:Y:S01]  /*0e10*/  UIADD3.X UR5, URZ, UR5, URZ, UP0, !UPT ;  /* 0x000000053f057290 */ /* 0x000fe200087fe43f */
[----:B------:R-:W-:Y:S01]  /*0e20*/  IADD3 R5, R5, 0x1, RZ ;  /* 0x0000000105057810 */ /* 0x000fe20007ffe0ff */
[----:B------:R-:W-:Y:S01]  /*0e30*/  UMOV UR7, 0x10000000 ;  /* 0x1000000000077882 */ /* 0x000fe20000000000 */
[----:B------:R-:W-:Y:S01]  /*0e40*/  MOV R0, 0x400 ;  /* 0x0000040000007802 */ /* 0x000fe20000000f00 */
[----:B------:R-:W-:Y:S01]  /*0e50*/  UMOV UR34, URZ ;  /* 0x0000003f00227c82 */ /* 0x000fe20008000000 */
[----:B------:R-:W-:-:S02]  /*0e60*/  ISETP.NE.AND P2, PT, R5, 0x4, PT ;  /* 0x000000040500780c */ /* 0x000fc40003f45270 */
[C---:B------:R-:W-:Y:S01]  /*0e70*/  ISETP.NE.AND P1, PT, R5.reuse, 0x4, PT ;  /* 0x000000040500780c */ /* 0x040fe20003f25270 */
[----:B------:R-:W-:Y:S01]  /*0e80*/  USHF.L.U32 UR35, UR35, 0x8, URZ ;  /* 0x0000000823237899 */ /* 0x000fe2000800063f */
[----:B------:R-:W-:Y:S01]  /*0e90*/  SEL R5, R5, RZ, P2 ;  /* 0x000000ff05057207 */ /* 0x000fe20001000000 */
[----:B------:R-:W-:Y:S01]  /*0ea0*/  UIADD3 UR33, UR33, 0x22000, URZ ;  /* 0x0002200021217890 */ /* 0x000fe2000fffe03f */
[----:B------:R-:W-:Y:S01]  /*0eb0*/  SEL R6, RZ, 0x1, !P1 ;  /* 0x00000001ff067807 */ /* 0x000fe20004800000 */
[----:B------:R-:W-:Y:S01]  /*0ec0*/  UIADD3 UR32, UR32, 0x2000, URZ ;  /* 0x0000200020207890 */ /* 0x000fe2000fffe03f */
[----:B------:R-:W-:-:S08]  /*0ed0*/  ISETP.NE.AND P2, PT, R17, RZ, PT ;  /* 0x000000ff1100720c */ /* 0x000fd00003f45270 */
[----:B------:R2:W-:Y:S01]  /*0ee0*/  UTMALDG.4D [UR32], [UR4], desc[UR6] ;  /* 0x00000620040075b4 */ /* 0x0005e20008019000 */
[----:B-1----:R-:W-:Y:S02]  /*0ef0*/  LEA R2, R3, R0, 0x18 ;  /* 0x0000000003027211 */ /* 0x002fe400078ec0ff */
[----:B------:R-:W-:Y:S02]  /*0f00*/  SHF.L.U32 R0, R6, 0x1f, RZ ;  /* 0x0000001f06007819 */ /* 0x000fe400000006ff */
[----:B------:R-:W-:-:S04]  /*0f10*/  LEA R3, R5, R2, 0x3 ;  /* 0x0000000205037211 */ /* 0x000fc800078e18ff */
[----:B------:R-:W1:Y:S02]  /*0f20*/  SYNCS.PHASECHK.TRANS64.TRYWAIT P1, [R3+URZ+0x22020], R0 ;  /* 0x02202000030075a7 */ /* 0x000e64000802017f */
[----:B-12---:R-:W-:Y:S05]  /*0f30*/  @!P1 BRA `(.L_x_19) ;  /* 0x000000b000e09947 */ /* 0x006fea0003800000 */
.L_x_63:
[----:B------:R-:W-:Y:S05]  /*0f40*/  @P2 BRA `(.L_x_20) ;  /* 0x0000000000142947 */ /* 0x000fea0003800000 */
[----:B------:R-:W-:Y:S02]  /*0f50*/  ISETP.NE.AND P1, PT, R4, RZ, PT ;  /* 0x000000ff0400720c */ /* 0x000fe40003f25270 */
[----:B-1----:R-:W-:-:S04]  /*0f60*/  MOV R0, 0x8000 ;  /* 0x0000800000007802 */ /* 0x002fc80000000f00 */
[----:B------:R2:W-:Y:S07]  /*0f70*/  SYNCS.ARRIVE.TRANS64 RZ, [R3+URZ+0x22000], R0 ;  /* 0x0220000003ff79a7 */ /* 0x0005ee000800003f */
[----:B------:R-:W-:Y:S05]  /*0f80*/  @!P1 BRA `(.L_x_20) ;  /* 0x0000000000049947 */ /* 0x000fea0003800000 */
[----:B------:R-:W-:Y:S01]  /*0f90*/  BPT.TRAP 0x1 ;  /* 0x000000040000795c */ /* 0x000fe20000300000 */
.L_x_20:
[----:B------:R-:W-:Y:S01]  /*0fa0*/  LEA R2, R5, R2, 0xf ;  /* 0x0000000205027211 */ /* 0x000fe200078e78ff */
        /* <DEDUP_REMOVED lines=9> */
[----:B------:R-:W-:Y:S01]  /*1040*/  UMOV UR34, URZ ;  /* 0x0000003f00227c82 */ /* 0x000fe20008000000 */
[----:B------:R-:W-:-:S02]  /*1050*/  IADD3 R8, R8, 0x1, RZ ;  /* 0x0000000108087810 */ /* 0x000fc40007ffe0ff */
[C---:B------:R-:W-:Y:S02]  /*1060*/  ISETP.NE.AND P1, PT, R5.reuse, 0x4, PT ;  /* 0x000000040500780c */ /* 0x040fe40003f25270 */
[----:B------:R-:W-:Y:S02]  /*1070*/  USHF.L.U32 UR35, UR35, 0x8, URZ ;  /* 0x0000000823237899 */ /* 0x000fe4000800063f */
[----:B------:R-:W-:Y:S01]  /*1080*/  UIADD3 UR33, UR33, 0x22000, URZ ;  /* 0x0002200021217890 */ /* 0x000fe2000fffe03f */
[----:B-12---:R-:W-:Y:S01]  /*1090*/  SEL R3, RZ, 0x1, P1 ;  /* 0x00000001ff037807 */ /* 0x006fe20000800000 */
[----:B------:R-:W-:Y:S01]  /*10a0*/  UIADD3 UR32, UR32, 0x2000, URZ ;  /* 0x0000200020207890 */ /* 0x000fe2000fffe03f */
[----:B------:R-:W-:Y:S02]  /*10b0*/  SEL R5, R5, RZ, P1 ;  /* 0x000000ff05057207 */ /* 0x000fe40000800000 */
[----:B------:R-:W-:-:S06]  /*10c0*/  LOP3.LUT R6, R6, R3, RZ, 0x3c, !PT ;  /* 0x0000000306067212 */ /* 0x000fcc00078e3cff */
[----:B------:R3:W-:Y:S02]  /*10d0*/  UTMALDG.4D [UR32], [UR4], desc[UR6] ;  /* 0x00000620040075b4 */ /* 0x0007e40008019000 */
[----:B---3--:R-:W-:Y:S01]  /*10e0*/  NOP ;  /* 0x0000000000007918 */ /* 0x008fe20000000000 */
.L_x_16:
[----:B------:R-:W-:-:S07]  /*10f0*/  IADD3 R7, R7, -0x4, RZ ;  /* 0xfffffffc07077810 */ /* 0x000fce0007ffe0ff */
.L_x_10:
[----:B------:R-:W-:Y:S05]  /*1100*/  BSYNC B0 ;  /* 0x0000000000007941 */ /* 0x000fea0003800000 */
.L_x_9:
[----:B-12---:R-:W1:Y:S01]  /*1110*/  S2R R3, SR_CgaCtaId ;  /* 0x0000000000037919 */ /* 0x006e620000008800 */
[----:B------:R-:W-:Y:S02]  /*1120*/  MOV R2, 0x400 ;  /* 0x0000040000027802 */ /* 0x000fe40000000f00 */
[----:B------:R-:W-:Y:S02]  /*1130*/  SHF.L.U32 R13, RZ, 0x1f, RZ ;  /* 0x0000001fff0d7819 */ /* 0x000fe400000006ff */
[----:B-1----:R-:W-:-:S04]  /*1140*/  LEA R2, R3, R2, 0x18 ;  /* 0x0000000203027211 */ /* 0x002fc800078ec0ff */
[----:B------:R-:W1:Y:S02]  /*1150*/  SYNCS.PHASECHK.TRANS64.TRYWAIT P1, [R2+URZ+0x22040], R13 ;  /* 0x0220400d020075a7 */ /* 0x000e64000802017f */
[----:B-1----:R-:W-:Y:S05]  /*1160*/  @!P1 BRA `(.L_x_21) ;  /* 0x000000b000689947 */ /* 0x002fea0003800000 */
.L_x_64:
[----:B------:R-:W2:Y:S01]  /*1170*/  SYNCS.PHASECHK.TRANS64.TRYWAIT P1, [R2+URZ+0x22000], R13 ;  /* 0x0220000d020075a7 */ /* 0x000ea2000802017f */
[----:B------:R-:W-:Y:S01]  /*1180*/  MOV R4, RZ ;  /* 0x000000ff00047202 */ /* 0x000fe20000000f00 */
[----:B--2---:R-:W-:Y:S06]  /*1190*/  @!P1 BRA `(.L_x_22) ;  /* 0x000000b000709947 */ /* 0x004fec0003800000 */
.L_x_65:
[----:B------:R-:W-:Y:S05]  /*11a0*/  WARPSYNC.ALL ;  /* 0x0000000000007948 */ /* 0x000fea0003800000 */
[C---:B------:R-:W-:Y:S01]  /*11b0*/  R2UR UR14, R2.reuse ;  /* 0x00000000020e72ca */ /* 0x040fe200000e0000 */
[----:B------:R-:W-:Y:S01]  /*11c0*/  WARPGROUP.ARRIVE ;  /* 0x00000000000079c5 */ /* 0x000fe20000000000 */
[----:B------:R-:W-:Y:S01]  /*11d0*/  R2UR UR4, R2 ;  /* 0x00000000020472ca */ /* 0x000fe200000e0000 */
[----:B------:R-:W-:Y:S01]  /*11e0*/  UMOV UR5, 0x40000040 ;  /* 0x4000004000057882 */ /* 0x000fe20000000000 */
[----:B------:R-:W-:Y:S01]  /*11f0*/  UMOV UR7, 0x40000040 ;  /* 0x4000004000077882 */ /* 0x000fe20000000000 */
[----:B------:R-:W-:Y:S01]  /*1200*/  UMOV UR17, 0x40000040 ;  /* 0x4000004000117882 */ /* 0x000fe20000000000 */
[----:B------:R-:W-:Y:S01]  /*1210*/  UMOV UR19, 0x40000040 ;  /* 0x4000004000137882 */ /* 0x000fe20000000000 */
[----:B------:R-:W-:Y:S01]  /*1220*/  UMOV UR21, 0x40000040 ;  /* 0x4000004000157882 */ /* 0x000fe20000000000 */
[----:B------:R-:W-:Y:S01]  /*1230*/  UMOV UR23, 0x40000040 ;  /* 0x4000004000177882 */ /* 0x000fe20000000000 */
[----:B------:R-:W-:Y:S01]  /*1240*/  UMOV UR25, 0x40000040 ;  /* 0x4000004000197882 */ /* 0x000fe20000000000 */
[----:B------:R-:W-:Y:S01]  /*1250*/  UMOV UR27, 0x40000040 ;  /* 0x40000040001b7882 */ /* 0x000fe20000000000 */
[----:B------:R-:W-:Y:S01]  /*1260*/  ULDC UR31, c[0x0][0x604] ;  /* 0x00018100001f7ab9 */ /* 0x000fe20000000800 */
[----:B------:R-:W-:Y:S01]  /*1270*/  ULDC UR29, c[0x0][0x604] ;  /* 0x00018100001d7ab9 */ /* 0x000fe20000000800 */
[----:B------:R-:W-:-:S02]  /*1280*/  UIADD3 UR14, UR14, 0x2000, URZ ;  /* 0x000020000e0e7890 */ /* 0x000fc4000fffe03f */
[----:B------:R-:W-:Y:S02]  /*1290*/  USHF.R.U32.HI UR4, URZ, 0x4, UR4 ;  /* 0x000000043f047899 */ /* 0x000fe40008011604 */
[----:B------:R-:W-:Y:S02]  /*12a0*/  USHF.R.U32.HI UR14, URZ, 0x4, UR14 ;  /* 0x000000043f0e7899 */ /* 0x000fe4000801160e */
[----:B------:R-:W-:Y:S02]  /*12b0*/  ULOP3.LUT UR4, UR4, 0x3fff, URZ, 0xc0, !UPT ;  /* 0x00003fff04047892 */ /* 0x000fe4000f8ec03f */
[----:B------:R-:W-:Y:S02]  /*12c0*/  ULOP3.LUT UR14, UR14, 0x3fff, URZ, 0xc0, !UPT ;  /* 0x00003fff0e0e7892 */ /* 0x000fe4000f8ec03f */
[----:B------:R-:W-:Y:S02]  /*12d0*/  ULOP3.LUT UR8, UR4, 0x10000, URZ, 0xfc, !UPT ;  /* 0x0001000004087892 */ /* 0x000fe4000f8efc3f */
[----:B------:R-:W-:-:S02]  /*12e0*/  ULOP3.LUT UR28, UR14, 0x10000, URZ, 0xfc, !UPT ;  /* 0x000100000e1c7892 */ /* 0x000fc4000f8efc3f */
[----:B------:R-:W-:Y:S02]  /*12f0*/  UIADD3 UR16, UR8, 0x2, URZ ;  /* 0x0000000208107890 */ /* 0x000fe4000fffe03f */
[----:B------:R-:W-:Y:S01]  /*1300*/  UIADD3 UR18, UR28, 0x2, URZ ;  /* 0x000000021c127890 */ /* 0x000fe2000fffe03f */
[----:B------:R-:W-:Y:S02]  /*1310*/  UMOV UR4, UR8 ;  /* 0x0000000800047c82 */ /* 0x000fe40008000000 */
[----:B------:R-:W-:Y:S01]  /*1320*/  UMOV UR6, UR28 ;  /* 0x0000001c00067c82 */ /* 0x000fe20008000000 */
[----:B------:R-:W-:Y:S01]  /*1330*/  UIADD3 UR20, UR8, 0x4, URZ ;  /* 0x0000000408147890 */ /* 0x000fe2000fffe03f */
[----:B------:R-:W-:Y:S01]  /*1340*/  HGMMA.64x256x16.F32.BF16 R24, gdesc[UR4], RZ, !UPT, gsb0 ;  /* 0x03e00000041879f0 */ /* 0x000fe2000c0018ff */
[----:B------:R-:W-:Y:S02]  /*1350*/  UIADD3 UR22, UR28, 0x4, URZ ;  /* 0x000000041c167890 */ /* 0x000fe4000fffe03f */
[----:B------:R-:W-:-:S02]  /*1360*/  UIADD3 UR24, UR8, 0x6, URZ ;  /* 0x0000000608187890 */ /* 0x000fc4000fffe03f */
[----:B------:R-:W-:Y:S01]  /*1370*/  UIADD3 UR26, UR28, 0x6, URZ ;  /* 0x000000061c1a7890 */ /* 0x000fe2000fffe03f */
[----:B------:R-:W-:Y:S01]  /*1380*/  ULDC UR30, c[0x0][0x604] ;  /* 0x00018100001e7ab9 */ /* 0x000fe20000000800 */
        /* <DEDUP_REMOVED lines=37> */
[----:B------:R-:W-:-:S02]  /*15e0*/  WARPGROUP.DEPBAR.LE gsb0, 0x0 ;  /* 0x00008000000079c5 */ /* 0x000fc40000010000 */
[----:B------:R-:W-:-:S06]  /*15f0*/  WARPGROUP.ARRIVE ;  /* 0x00000000000079c5 */ /* 0x000fcc0000000000 */
[----:B------:R-:W-:Y:S01]  /*1600*/  HGMMA.64x256x16.F32.BF16 R24, gdesc[UR16], R24, gsb0 ;  /* 0x03e00000101879f0 */ /* 0x000fe20008001818 */
[----:B------:R-:W-:Y:S01]  /*1610*/  ULDC UR19, c[0x0][0x604] ;  /* 0x0001810000137ab9 */ /* 0x000fe20000000800 */
[----:B------:R-:W-:Y:S01]  /*1620*/  ULDC UR18, c[0x0][0x604] ;  /* 0x0001810000127ab9 */ /* 0x000fe20000000800 */
[----:B------:R-:W-:Y:S02]  /*1630*/  WARPGROUP.DEPBAR.LE gsb0, 0x0 ;  /* 0x00008000000079c5 */ /* 0x000fe40000010000 */
[----:B------:R-:W-:-:S15]  /*1640*/  WARPGROUP.ARRIVE ;  /* 0x00000000000079c5 */ /* 0x000fde0000000000 */
[----:B------:R-:W-:-:S08]  /*1650*/  NOP ;  /* 0x0000000000007918 */ /* 0x000fd00000000000 */
        /* <DEDUP_REMOVED lines=10> */
[----:B------:R-:W-:Y:S01]  /*1700*/  FMNMX R3, R24, R25, !PT ;  /* 0x0000001918037209 */ /* 0x000fe20007800000 */
[----:B------:R-:W3:Y:S01]  /*1710*/  SYNCS.PHASECHK.TRANS64.TRYWAIT P6, [R2+URZ+0x22008], R13 ;  /* 0x0220080d020075a7 */ /* 0x000ee200080c017f */
[----:B------:R-:W-:Y:S02]  /*1720*/  FMNMX R15, R26, R27, !PT ;  /* 0x0000001b1a0f7209 */ /* 0x000fe40007800000 */
[----:B------:R-:W-:Y:S02]  /*1730*/  FMNMX R0, R28, R3, !PT ;  /* 0x000000031c007209 */ /* 0x000fe40007800000 */
[----:B------:R-:W-:-:S02]  /*1740*/  FMNMX R12, R30, R15, !PT ;  /* 0x0000000f1e0c7209 */ /* 0x000fc40007800000 */
[----:B------:R-:W-:Y:S02]  /*1750*/  FMNMX R3, R29, R0, !PT ;  /* 0x000000001d037209 */ /* 0x000fe40007800000 */
[----:B------:R-:W-:Y:S02]  /*1760*/  FMNMX R15, R31, R12, !PT ;  /* 0x0000000c1f0f7209 */ /* 0x000fe40007800000 */
[----:B------:R-:W-:Y:S02]  /*1770*/  FMNMX R0, R32, R3, !PT ;  /* 0x0000000320007209 */ /* 0x000fe40007800000 */
        /* <DEDUP_REMOVED lines=118> */
[----:B------:R-:W-:-:S03]  /*1ee0*/  FMNMX R12, R151, R12, !PT ;  /* 0x0000000c970c7209 */ /* 0x000fc60007800000 */
[----:B------:R-:W4:Y:S04]  /*1ef0*/  SHFL.BFLY PT, R3, R14, 0x1, 0x1f ;  /* 0x0c201f000e037f89 */ /* 0x000f2800000e0000 */
[----:B------:R-:W5:Y:S01]  /*1f00*/  SHFL.BFLY PT, R19, R12, 0x1, 0x1f ;  /* 0x0c201f000c137f89 */ /* 0x000f6200000e0000 */
[----:B----4-:R-:W-:Y:S02]  /*1f10*/  FMNMX R15, R14, R3, !PT ;  /* 0x000000030e0f7209 */ /* 0x010fe40007800000 */
[----:B-----5:R-:W-:-:S03]  /*1f20*/  FMNMX R19, R12, R19, !PT ;  /* 0x000000130c137209 */ /* 0x020fc60007800000 */
[----:B------:R-:W4:Y:S04]  /*1f30*/  SHFL.BFLY PT, R0, R15, 0x2, 0x1f ;  /* 0x0c401f000f007f89 */ /* 0x000f2800000e0000 */
[----:B------:R-:W5:Y:S01]  /*1f40*/  SHFL.BFLY PT, R18, R19, 0x2, 0x1f ;  /* 0x0c401f0013127f89 */ /* 0x000f6200000e0000 */
[----:B----4-:R-:W-:-:S04]  /*1f50*/  FMNMX R3, R15, R0, !PT ;  /* 0x000000000f037209 */ /* 0x010fc80007800000 */
[----:B------:R-:W-:Y:S02]  /*1f60*/  FSETP.NEU.AND P1, PT, R3, -INF , PT ;  /* 0xff8000000300780b */ /* 0x000fe40003f2d000 */
[----:B-----5:R-:W-:Y:S02]  /*1f70*/  FMNMX R0, R19, R18, !PT ;  /* 0x0000001213007209 */ /* 0x020fe40007800000 */
[----:B------:R-:W-:Y:S02]  /*1f80*/  FSEL R12, R3, RZ, P1 ;  /* 0x000000ff030c7208 */ /* 0x000fe40000800000 */
[----:B------:R-:W-:-:S03]  /*1f90*/  FSETP.NEU.AND P1, PT, R0, -INF , PT ;  /* 0xff8000000000780b */ /* 0x000fc60003f2d000 */
[----:B------:R-:W-:Y:S01]  /*1fa0*/  FMUL R12, R12, UR31 ;  /* 0x0000001f0c0c7c20 */ /* 0x000fe20008400000 */
[----:B------:R-:W-:-:S03]  /*1fb0*/  ULDC UR31, c[0x0][0x604] ;  /* 0x00018100001f7ab9 */ /* 0x000fc60000000800 */
[--C-:B------:R-:W-:Y:S01]  /*1fc0*/  FFMA R15, R25, UR29, -R12.reuse ;  /* 0x0000001d190f7c23 */ /* 0x100fe2000800080c */
[--C-:B------:R-:W-:Y:S01]  /*1fd0*/  FFMA R14, R28, UR27, -R12.reuse ;  /* 0x0000001b1c0e7c23 */ /* 0x100fe2000800080c */
[--C-:B------:R-:W-:Y:S01]  /*1fe0*/  FFMA R24, R24, UR30, -R12.reuse ;  /* 0x0000001e18187c23 */ /* 0x100fe2000800080c */
[--C-:B------:R-:W-:Y:S01]  /*1ff0*/  FFMA R19, R29, UR26, -R12.reuse ;  /* 0x0000001a1d137c23 */ /* 0x100fe2000800080c */
[--C-:B------:R-:W-:Y:S01]  /*2000*/  FFMA R32, R32, UR23, -R12.reuse ;  /* 0x0000001720207c23 */ /* 0x100fe2000800080c */
[----:B------:R-:W-:Y:S01]  /*2010*/  FSETP.GEU.AND P3, PT, R15, -126, PT ;  /* 0xc2fc00000f00780b */ /* 0x000fe20003f6e000 */
[--C-:B------:R-:W-:Y:S01]  /*2020*/  FFMA R33, R33, UR22, -R12.reuse ;  /* 0x0000001621217c23 */ /* 0x100fe2000800080c */
[----:B------:R-:W-:Y:S01]  /*2030*/  FSETP.GEU.AND P4, PT, R14, -126, PT ;  /* 0xc2fc00000e00780b */ /* 0x000fe20003f8e000 */
[--C-:B------:R-:W-:Y:S01]  /*2040*/  FFMA R36, R36, UR19, -R12.reuse ;  /* 0x0000001324247c23 */ /* 0x100fe2000800080c */
[----:B------:R-:W-:Y:S01]  /*2050*/  FSETP.GEU.AND P2, PT, R24, -126, PT ;  /* 0xc2fc00001800780b */ /* 0x000fe20003f4e000 */
[--C-:B------:R-:W-:Y:S01]  /*2060*/  FFMA R37, R37, UR18, -R12.reuse ;  /* 0x0000001225257c23 */ /* 0x100fe2000800080c */
        /* <DEDUP_REMOVED lines=73> */
[----:B------:R-:W-:Y:S01]  /*2500*/  FFMA R149, R149, UR7, -R12 ;  /* 0x0000000795957c23 */ /* 0x000fe2000800080c */
[----:B------:R-:W-:Y:S01]  /*2510*/  FSEL R12, R0, RZ, P1 ;  /* 0x000000ff000c7208 */ /* 0x000fe20000800000 */
[----:B------:R-:W-:Y:S01]  /*2520*/  @!P3 FMUL R15, R15, 0.5 ;  /* 0x3f0000000f0fb820 */ /* 0x000fe20000400000 */
[----:B------:R-:W-:Y:S01]  /*2530*/  @!P4 FMUL R14, R14, 0.5 ;  /* 0x3f0000000e0ec820 */ /* 0x000fe20000400000 */
[----:B------:R-:W-:Y:S01]  /*2540*/  @!P2 FMUL R24, R24, 0.5 ;  /* 0x3f0000001818a820 */ /* 0x000fe20000400000 */
[----:B------:R-:W-:Y:S01]  /*2550*/  ULDC UR31, c[0x0][0x604] ;  /* 0x00018100001f7ab9 */ /* 0x000fe20000000800 */
[----:B------:R-:W-:Y:S01]  /*2560*/  FSETP.GEU.AND P5, PT, R19, -126, PT ;  /* 0xc2fc00001300780b */ /* 0x000fe20003fae000 */
[----:B------:R-:W-:Y:S01]  /*2570*/  FMUL R22, R12, UR31 ;  /* 0x0000001f0c167c20 */ /* 0x000fe20008400000 */
[----:B------:R-:W4:Y:S01]  /*2580*/  MUFU.EX2 R15, R15 ;  /* 0x0000000f000f7308 */ /* 0x000f220000000800 */
[----:B------:R-:W-:Y:S01]  /*2590*/  ULDC UR30, c[0x0][0x604] ;  /* 0x00018100001e7ab9 */ /* 0x000fe20000000800 */
[----:B------:R-:W-:Y:S01]  /*25a0*/  ULDC UR29, c[0x0][0x604] ;  /* 0x00018100001d7ab9 */ /* 0x000fe20000000800 */
[----:B------:R-:W-:Y:S01]  /*25b0*/  ULDC UR27, c[0x0][0x604] ;  /* 0x00018100001b7ab9 */ /* 0x000fe20000000800 */
[----:B------:R-:W-:Y:S01]  /*25c0*/  ULDC UR26, c[0x0][0x604] ;  /* 0x00018100001a7ab9 */ /* 0x000fe20000000800 */
[--C-:B------:R-:W-:Y:S01]  /*25d0*/  FFMA R18, R26, UR30, -R22.reuse ;  /* 0x0000001e1a127c23 */ /* 0x100fe20008000816 */
[--C-:B------:R-:W-:Y:S01]  /*25e0*/  FFMA R21, R27, UR29, -R22.reuse ;  /* 0x0000001d1b157c23 */ /* 0x100fe20008000816 */
[--C-:B------:R-:W-:Y:S01]  /*25f0*/  FFMA R20, R30, UR27, -R22.reuse ;  /* 0x0000001b1e147c23 */ /* 0x100fe20008000816 */
[----:B------:R-:W5:Y:S01]  /*2600*/  MUFU.EX2 R12, R24 ;  /* 0x00000018000c7308 */ /* 0x000f620000000800 */
[--C-:B------:R-:W-:Y:S01]  /*2610*/  FFMA R23, R31, UR26, -R22.reuse ;  /* 0x0000001a1f177c23 */ /* 0x100fe20008000816 */
[----:B------:R-:W-:Y:S01]  /*2620*/  FSETP.GEU.AND P1, PT, R18, -126, PT ;  /* 0xc2fc00001200780b */ /* 0x000fe20003f2e000 */
[----:B------:R-:W-:Y:S01]  /*2630*/  @!P5 FMUL R19, R19, 0.5 ;  /* 0x3f0000001313d820 */ /* 0x000fe20000400000 */
[----:B------:R-:W-:Y:S01]  /*2640*/  ULDC UR22, c[0x0][0x604] ;  /* 0x0001810000167ab9 */ /* 0x000fe20000000800 */
[----:B------:R-:W-:Y:S01]  /*2650*/  ULDC UR19, c[0x0][0x604] ;  /* 0x0001810000137ab9 */ /* 0x000fe20000000800 */
[----:B------:R-:W-:Y:S01]  /*2660*/  ULDC UR18, c[0x0][0x604] ;  /* 0x0001810000127ab9 */ /* 0x000fe20000000800 */
[----:B------:R-:W-:Y:S01]  /*2670*/  ULDC UR61, c[0x0][0x604] ;  /* 0x00018100003d7ab9 */ /* 0x000fe20000000800 */
[----:B------:R-:W1:Y:S01]  /*2680*/  MUFU.EX2 R14, R14 ;  /* 0x0000000e000e7308 */ /* 0x000e620000000800 */
[----:B----4-:R-:W-:Y:S01]  /*2690*/  @!P3 FMUL R15, R15, R15 ;  /* 0x0000000f0f0fb220 */ /* 0x010fe20000400000 */
[----:B------:R-:W-:Y:S01]  /*26a0*/  FSETP.GEU.AND P3, PT, R20, -126, PT ;  /* 0xc2fc00001400780b */ /* 0x000fe20003f6e000 */
[----:B------:R-:W-:Y:S01]  /*26b0*/  ULDC UR23, c[0x0][0x604] ;  /* 0x0001810000177ab9 */ /* 0x000fe20000000800 */
[----:B------:R-:W-:Y:S01]  /*26c0*/  ULDC UR60, c[0x0][0x604] ;  /* 0x00018100003c7ab9 */ /* 0x000fe20000000800 */
[----:B------:R-:W-:Y:S01]  /*26d0*/  ULDC UR15, c[0x0][0x604] ;  /* 0x00018100000f7ab9 */ /* 0x000fe20000000800 */
[----:B------:R-:W-:Y:S01]  /*26e0*/  ULDC UR13, c[0x0][0x604] ;  /* 0x00018100000d7ab9 */ /* 0x000fe20000000800 */
[----:B------:R-:W-:Y:S01]  /*26f0*/  @!P1 FMUL R18, R18, 0.5 ;  /* 0x3f00000012129820 */ /* 0x000fe20000400000 */
[----:B------:R-:W4:Y:S01]  /*2700*/  MUFU.EX2 R19, R19 ;  /* 0x0000001300137308 */ /* 0x000f220000000800 */
[----:B-----5:R-:W-:Y:S01]  /*2710*/  @!P2 FMUL R12, R12, R12 ;  /* 0x0000000c0c0ca220 */ /* 0x020fe20000400000 */
[----:B------:R-:W-:Y:S01]  /*2720*/  FSETP.GEU.AND P2, PT, R21, -126, PT ;  /* 0xc2fc00001500780b */ /* 0x000fe20003f4e000 */
[----:B------:R-:W-:Y:S01]  /*2730*/  ULDC UR12, c[0x0][0x604] ;  /* 0x00018100000c7ab9 */ /* 0x000fe20000000800 */
[----:B------:R-:W-:Y:S01]  /*2740*/  ULDC UR11, c[0x0][0x604] ;  /* 0x00018100000b7ab9 */ /* 0x000fe20000000800 */
[----:B------:R-:W-:Y:S01]  /*2750*/  ULDC UR10, c[0x0][0x604] ;  /* 0x00018100000a7ab9 */ /* 0x000fe20000000800 */
[----:B------:R-:W-:Y:S01]  /*2760*/  ULDC UR9, c[0x0][0x604] ;  /* 0x0001810000097ab9 */ /* 0x000fe20000000800 */
[----:B------:R-:W-:Y:S01]  /*2770*/  @!P3 FMUL R20, R20, 0.5 ;  /* 0x3f0000001414b820 */ /* 0x000fe20000400000 */
[----:B------:R-:W2:Y:S01]  /*2780*/  MUFU.EX2 R18, R18 ;  /* 0x0000001200127308 */ /* 0x000ea20000000800 */
[----:B-1----:R-:W-:Y:S01]  /*2790*/  @!P4 FMUL R14, R14, R14 ;  /* 0x0000000e0e0ec220 */ /* 0x002fe20000400000 */
[----:B------:R-:W-:Y:S01]  /*27a0*/  FSETP.GEU.AND P4, PT, R23, -126, PT ;  /* 0xc2fc00001700780b */ /* 0x000fe20003f8e000 */
[----:B------:R-:W-:Y:S01]  /*27b0*/  ULDC UR8, c[0x0][0x604] ;  /* 0x0001810000087ab9 */ /* 0x000fe20000000800 */
[----:B------:R-:W-:Y:S01]  /*27c0*/  ULDC UR7, c[0x0][0x604] ;  /* 0x0001810000077ab9 */ /* 0x000fe20000000800 */
[--C-:B------:R-:W-:Y:S01]  /*27d0*/  FFMA R184, R35, UR22, -R22.reuse ;  /* 0x0000001623b87c23 */ /* 0x100fe20008000816 */
[--C-:B------:R-:W-:Y:S01]  /*27e0*/  FFMA R28, R38, UR19, -R22.reuse ;  /* 0x00000013261c7c23 */ /* 0x100fe20008000816 */
[----:B------:R-:W-:Y:S01]  /*27f0*/  @!P2 FMUL R21, R21, 0.5 ;  /* 0x3f0000001515a820 */ /* 0x000fe20000400000 */
[----:B------:R-:W1:Y:S01]  /*2800*/  MUFU.EX2 R20, R20 ;  /* 0x0000001400147308 */ /* 0x000e620000000800 */
[--C-:B------:R-:W-:Y:S01]  /*2810*/  FFMA R185, R39, UR18, -R22.reuse ;  /* 0x0000001227b97c23 */ /* 0x100fe20008000816 */
[--C-:B------:R-:W-:Y:S01]  /*2820*/  FFMA R35, R42, UR61, -R22.reuse ;  /* 0x0000003d2a237c23 */ /* 0x100fe20008000816 */
[--C-:B------:R-:W-:Y:S01]  /*2830*/  FFMA R34, R34, UR23, -R22.reuse ;  /* 0x0000001722227c23 */ /* 0x100fe20008000816 */
[--C-:B------:R-:W-:Y:S01]  /*2840*/  FFMA R30, R43, UR60, -R22.reuse ;  /* 0x0000003c2b1e7c23 */ /* 0x100fe20008000816 */
        /* <DEDUP_REMOVED lines=10> */
[----:B----4-:R-:W-:Y:S01]  /*28f0*/  @!P5 FMUL R19, R19, R19 ;  /* 0x000000131313d220 */ /* 0x010fe20000400000 */
[----:B------:R-:W4:Y:S01]  /*2900*/  MUFU.EX2 R23, R23 ;  /* 0x0000001700177308 */ /* 0x000f220000000800 */
        /* <DEDUP_REMOVED lines=93> */
[----:B------:R-:W-:-:S02]  /*2ee0*/  P2R R22, PR, RZ, 0x20 ;  /* 0x00000020ff167803 */ /* 0x000fc40000000000 */
[----:B------:R-:W-:Y:S01]  /*2ef0*/  FSETP.GEU.AND P5, PT, R33, -126, PT ;  /* 0xc2fc00002100780b */ /* 0x000fe20003fae000 */
[----:B-1234-:R-:W-:-:S12]  /*2f00*/  @!P6 BRA `(.L_x_23) ;  /* 0x000000940028e947 */ /* 0x01efd80003800000 */
.L_x_66:
[----:B------:R-:W-:Y:S01]  /*2f10*/  @!P1 FMUL R18, R18, R18 ;  /* 0x0000001212129220 */ /* 0x000fe20000400000 */
[----:B------:R-:W-:Y:S01]  /*2f20*/  @!P2 FMUL R21, R21, R21 ;  /* 0x000000151515a220 */ /* 0x000fe20000400000 */
[----:B------:R-:W-:Y:S01]  /*2f30*/  @!P3 FMUL R20, R20, R20 ;  /* 0x000000141414b220 */ /* 0x000fe20000400000 */
[----:B------:R-:W-:Y:S01]  /*2f40*/  @!P4 FMUL R23, R23, R23 ;  /* 0x000000171717c220 */ /* 0x000fe20000400000 */
[----:B------:R-:W-:Y:S01]  /*2f50*/  ISETP.NE.AND P6, PT, R22, RZ, PT ;  /* 0x000000ff1600720c */ /* 0x000fe20003fc5270 */
[----:B------:R-:W-:Y:S01]  /*2f60*/  UIADD3 UR6, UR14, 0x800, URZ ;  /* 0x000008000e067890 */ /* 0x000fe2000fffe03f */
[----:B------:R-:W-:Y:S01]  /*2f70*/  F2FP.BF16.F32.PACK_AB R24, R15, R12 ;  /* 0x0000000c0f18723e */ /* 0x000fe200000010ff */
[----:B------:R-:W-:Y:S01]  /*2f80*/  UMOV UR7, 0x40000040 ;  /* 0x4000004000077882 */ /* 0x000fe20000000000 */
[----:B------:R-:W-:Y:S01]  /*2f90*/  F2FP.BF16.F32.PACK_AB R26, R19, R14 ;  /* 0x0000000e131a723e */ /* 0x000fe200000010ff */
[----:B------:R-:W-:Y:S01]  /*2fa0*/  @!P5 FMUL R33, R33, 0.5 ;  /* 0x3f0000002121d820 */ /* 0x000fe20000400000 */
[----:B------:R-:W-:-:S02]  /*2fb0*/  F2FP.BF16.F32.PACK_AB R25, R21, R18 ;  /* 0x000000121519723e */ /* 0x000fc400000010ff */
[----:B------:R-:W-:Y:S02]  /*2fc0*/  F2FP.BF16.F32.PACK_AB R27, R23, R20 ;  /* 0x00000014171b723e */ /* 0x000fe400000010ff */
[----:B------:R-:W-:Y:S01]  /*2fd0*/  FSETP.GEU.AND P1, PT, R36, -126, PT ;  /* 0xc2fc00002400780b */ /* 0x000fe20003f2e000 */
[----:B------:R-:W2:Y:S01]  /*2fe0*/  MUFU.EX2 R33, R33 ;  /* 0x0000002100217308 */ /* 0x000ea20000000800 */
[----:B------:R-:W-:Y:S01]  /*2ff0*/  WARPGROUP.ARRIVE ;  /* 0x00000000000079c5 */ /* 0x000fe20000000000 */
[----:B------:R-:W-:Y:S01]  /*3000*/  @!P6 FMUL R32, R32, 0.5 ;  /* 0x3f0000002020e820 */ /* 0x000fe20000400000 */
[----:B------:R-:W-:Y:S02]  /*3010*/  FSETP.GEU.AND P2, PT, R37, -126, PT ;  /* 0xc2fc00002500780b */ /* 0x000fe40003f4e000 */
[----:B------:R-:W-:Y:S02]  /*3020*/  FSETP.GEU.AND P3, PT, R34, -126, PT ;  /* 0xc2fc00002200780b */ /* 0x000fe40003f6e000 */
[----:B------:R-:W-:Y:S01]  /*3030*/  HGMMA.64x64x16.F32.BF16 R152, R24, gdesc[UR4].tnspB, RZ, !UPT, gsb0 ;  /* 0x40e0000418987df0 */ /* 0x000fe2000c0018ff */
[----:B------:R-:W3:Y:S01]  /*3040*/  MUFU.EX2 R32, R32 ;  /* 0x0000002000207308 */ /* 0x000ee20000000800 */
[----:B------:R-:W-:Y:S01]  /*3050*/  FSETP.GEU.AND P4, PT, R184, -126, PT ;  /* 0xc2fc0000b800780b */ /* 0x000fe20003f8e000 */
[----:B------:R-:W-:-:S02]  /*3060*/  UIADD3 UR6, UR14, 0x880, URZ ;  /* 0x000008800e067890 */ /* 0x000fc4000fffe03f */
[----:B------:R-:W-:Y:S01]  /*3070*/  @!P1 FMUL R36, R36, 0.5 ;  /* 0x3f00000024249820 */ /* 0x000fe20000400000 */
[----:B------:R-:W-:-:S03]  /*3080*/  UMOV UR7, 0x40000040 ;  /* 0x4000004000077882 */ /* 0x000fc60000000000 */
[----:B------:R-:W-:Y:S01]  /*3090*/  @!P2 FMUL R37, R37, 0.5 ;  /* 0x3f0000002525a820 */ /* 0x000fe20000400000 */
[----:B--2---:R-:W-:Y:S01]  /*30a0*/  @!P5 FMUL R33, R33, R33 ;  /* 0x000000212121d220 */ /* 0x004fe20000400000 */
[----:B------:R-:W-:Y:S01]  /*30b0*/  FSETP.GEU.AND P5, PT, R185, -126, PT ;  /* 0xc2fc0000b900780b */ /* 0x000fe20003fae000 */
[----:B------:R-:W-:Y:S01]  /*30c0*/  @!P3 FMUL R34, R34, 0.5 ;  /* 0x3f0000002222b820 */ /* 0x000fe20000400000 */
[----:B------:R-:W2:Y:S02]  /*30d0*/  MUFU.EX2 R36, R36 ;  /* 0x0000002400247308 */ /* 0x000ea40000000800 */
[----:B------:R-:W-:Y:S01]  /*30e0*/  @!P4 FMUL R184, R184, 0.5 ;  /* 0x3f000000b8b8c820 */ /* 0x000fe20000400000 */
[----:B---3--:R-:W-:Y:S01]  /*30f0*/  @!P6 FMUL R32, R32, R32 ;  /* 0x000000202020e220 */ /* 0x008fe20000400000 */
[----:B------:R-:W-:-:S04]  /*3100*/  FSETP.GEU.AND P6, PT, R28, -126, PT ;  /* 0xc2fc00001c00780b */ /* 0x000fc80003fce000 */
[----:B------:R-:W3:Y:S03]  /*3110*/  MUFU.EX2 R37, R37 ;  /* 0x0000002500257308 */ /* 0x000ee60000000800 */
[----:B------:R-:W-:-:S05]  /*3120*/  @!P5 FMUL R185, R185, 0.5 ;  /* 0x3f000000b9b9d820 */ /* 0x000fca0000400000 */
[----:B-1----:R-:W1:Y:S01]  /*3130*/  MUFU.EX2 R13, R34 ;  /* 0x00000022000d7308 */ /* 0x002e620000000800 */
[----:B--2---:R-:W-:Y:S01]  /*3140*/  @!P1 FMUL R36, R36, R36 ;  /* 0x0000002424249220 */ /* 0x004fe20000400000 */
[----:B------:R-:W-:Y:S01]  /*3150*/  FSETP.GEU.AND P1, PT, R40, -126, PT ;  /* 0xc2fc00002800780b */ /* 0x000fe20003f2e000 */
[----:B------:R-:W-:-:S05]  /*3160*/  @!P6 FMUL R28, R28, 0.5 ;  /* 0x3f0000001c1ce820 */ /* 0x000fca0000400000 */
[----:B------:R-:W2:Y:S01]  /*3170*/  MUFU.EX2 R22, R184 ;  /* 0x000000b800167308 */ /* 0x000ea20000000800 */
[----:B---3--:R-:W-:Y:S01]  /*3180*/  @!P2 FMUL R37, R37, R37 ;  /* 0x000000252525a220 */ /* 0x008fe20000400000 */
[----:B------:R-:W-:-:S05]  /*3190*/  FSETP.GEU.AND P2, PT, R41, -126, PT ;  /* 0xc2fc00002900780b */ /* 0x000fca0003f4e000 */
[----:B------:R-:W-:Y:S01]  /*31a0*/  @!P1 FMUL R40, R40, 0.5 ;  /* 0x3f00000028289820 */ /* 0x000fe20000400000 */
[----:B------:R-:W3:Y:S01]  /*31b0*/  MUFU.EX2 R28, R28 ;  /* 0x0000001c001c7308 */ /* 0x000ee20000000800 */
[----:B-1----:R-:W-:Y:S01]  /*31c0*/  @!P3 FMUL R13, R13, R13 ;  /* 0x0000000d0d0db220 */ /* 0x002fe20000400000 */
[----:B------:R-:W-:-:S05]  /*31d0*/  FSETP.GEU.AND P3, PT, R44, -126, PT ;  /* 0xc2fc00002c00780b */ /* 0x000fca0003f6e000 */
[----:B------:R-:W-:Y:S01]  /*31e0*/  @!P2 FMUL R41, R41, 0.5 ;  /* 0x3f0000002929a820 */ /* 0x000fe20000400000 */
[----:B------:R-:W1:Y:S01]  /*31f0*/  MUFU.EX2 R29, R185 ;  /* 0x000000b9001d7308 */ /* 0x000e620000000800 */
[----:B--2---:R-:W-:Y:S01]  /*3200*/  @!P4 FMUL R22, R22, R22 ;  /* 0x000000161616c220 */ /* 0x004fe20000400000 */
[----:B------:R-:W-:-:S05]  /*3210*/  FSETP.GEU.AND P4, PT, R35, -126, PT ;  /* 0xc2fc00002300780b */ /* 0x000fca0003f8e000 */
[----:B------:R-:W-:Y:S01]  /*3220*/  @!P3 FMUL R44, R44, 0.5 ;  /* 0x3f0000002c2cb820 */ /* 0x000fe20000400000 */
        /* <DEDUP_REMOVED lines=9> */
[----:B------:R-:W-:Y:S02]  /*32c0*/  WARPGROUP.DEPBAR.LE gsb0, 0x0 ;  /* 0x00008000000079c5 */ /* 0x000fe40000010000 */
[----:B------:R-:W-:Y:S01]  /*32d0*/  F2FP.BF16.F32.PACK_AB R24, R33, R32 ;  /* 0x000000202118723e */ /* 0x000fe200000010ff */
[----:B--2---:R-:W-:Y:S01]  /*32e0*/  @!P1 FMUL R40, R40, R40 ;  /* 0x0000002828289220 */ /* 0x004fe20000400000 */
[----:B------:R-:W-:Y:S02]  /*32f0*/  F2FP.BF16.F32.PACK_AB R26, R37, R36 ;  /* 0x00000024251a723e */ /* 0x000fe400000010ff */
[----:B------:R-:W-:Y:S01]  /*3300*/  F2FP.BF16.F32.PACK_AB R25, R22, R13 ;  /* 0x0000000d1619723e */ /* 0x000fe200000010ff */
[----:B------:R-:W-:Y:S01]  /*3310*/  @!P5 FMUL R30, R30, 0.5 ;  /* 0x3f0000001e1ed820 */ /* 0x000fe20000400000 */
[----:B------:R-:W-:Y:S01]  /*3320*/  F2FP.BF16.F32.PACK_AB R27, R29, R28 ;  /* 0x0000001c1d1b723e */ /* 0x000fe200000010ff */
[----:B---3--:R-:W-:Y:S01]  /*3330*/  @!P2 FMUL R41, R41, R41 ;  /* 0x000000292929a220 */ /* 0x008fe20000400000 */
[----:B------:R-:W-:Y:S01]  /*3340*/  FSETP.GEU.AND P1, PT, R31, -126, PT ;  /* 0xc2fc00001f00780b */ /* 0x000fe20003f2e000 */
[----:B------:R-:W2:Y:S01]  /*3350*/  MUFU.EX2 R45, R45 ;  /* 0x0000002d002d7308 */ /* 0x000ea20000000800 */
[----:B------:R-:W-:Y:S01]  /*3360*/  WARPGROUP.ARRIVE ;  /* 0x00000000000079c5 */ /* 0x000fe20000000000 */
[----:B------:R-:W-:Y:S01]  /*3370*/  FSETP.GEU.AND P2, PT, R47, -126, PT ;  /* 0xc2fc00002f00780b */ /* 0x000fe20003f4e000 */
[----:B-1----:R-:W-:Y:S01]  /*3380*/  @!P3 FMUL R44, R44, R44 ;  /* 0x0000002c2c2cb220 */ /* 0x002fe20000400000 */
[----:B------:R-:W-:-:S03]  /*3390*/  FSETP.GEU.AND P3, PT, R48, -126, PT ;  /* 0xc2fc00003000780b */ /* 0x000fc60003f6e000 */
[----:B------:R-:W-:Y:S01]  /*33a0*/  HGMMA.64x64x16.F32.BF16 R152, R24, gdesc[UR4].tnspB, R152, gsb0 ;  /* 0x40e0000418987df0 */ /* 0x000fe20008001898 */
[----:B------:R-:W1:Y:S01]  /*33b0*/  MUFU.EX2 R35, R35 ;  /* 0x0000002300237308 */ /* 0x000e620000000800 */
[----:B------:R-:W-:Y:S01]  /*33c0*/  UIADD3 UR6, UR14, 0x900, URZ ;  /* 0x000009000e067890 */ /* 0x000fe2000fffe03f */
[----:B------:R-:W-:Y:S02]  /*33d0*/  UMOV UR7, 0x40000040 ;  /* 0x4000004000077882 */ /* 0x000fe40000000000 */
[----:B------:R-:W-:-:S03]  /*33e0*/  @!P1 FMUL R31, R31, 0.5 ;  /* 0x3f0000001f1f9820 */ /* 0x000fc60000400000 */
[----:B------:R-:W-:Y:S01]  /*33f0*/  @!P2 FMUL R47, R47, 0.5 ;  /* 0x3f0000002f2fa820 */ /* 0x000fe20000400000 */
[----:B------:R-:W3:Y:S01]  /*3400*/  MUFU.EX2 R30, R30 ;  /* 0x0000001e001e7308 */ /* 0x000ee20000000800 */
[----:B--2---:R-:W-:Y:S01]  /*3410*/  @!P6 FMUL R45, R45, R45 ;  /* 0x0000002d2d2de220 */ /* 0x004fe20000400000 */
[----:B------:R-:W-:Y:S01]  /*3420*/  FSETP.GEU.AND P6, PT, R49, -126, PT ;  /* 0xc2fc00003100780b */ /* 0x000fe20003fce000 */
[----:B------:R-:W-:-:S05]  /*3430*/  @!P3 FMUL R48, R48, 0.5 ;  /* 0x3f0000003030b820 */ /* 0x000fca0000400000 */
[----:B------:R-:W2:Y:S01]  /*3440*/  MUFU.EX2 R31, R31 ;  /* 0x0000001f001f7308 */ /* 0x000ea20000000800 */
[----:B-1----:R-:W-:Y:S01]  /*3450*/  @!P4 FMUL R35, R35, R35 ;  /* 0x000000232323c220 */ /* 0x002fe20000400000 */
[----:B------:R-:W-:-:S05]  /*3460*/  FSETP.GEU.AND P4, PT, R52, -126, PT ;  /* 0xc2fc00003400780b */ /* 0x000fca0003f8e000 */
[----:B------:R-:W-:Y:S01]  /*3470*/  @!P6 FMUL R49, R49, 0.5 ;  /* 0x3f0000003131e820 */ /* 0x000fe20000400000 */
[----:B------:R-:W1:Y:S01]  /*3480*/  MUFU.EX2 R34, R47 ;  /* 0x0000002f00227308 */ /* 0x000e620000000800 */
[----:B---3--:R-:W-:Y:S01]  /*3490*/  @!P5 FMUL R30, R30, R30 ;  /* 0x0000001e1e1ed220 */ /* 0x008fe20000400000 */
[----:B------:R-:W-:-:S05]  /*34a0*/  FSETP.GEU.AND P5, PT, R39, -126, PT ;  /* 0xc2fc00002700780b */ /* 0x000fca0003fae000 */
[----:B------:R-:W-:Y:S01]  /*34b0*/  @!P4 FMUL R52, R52, 0.5 ;  /* 0x3f0000003434c820 */ /* 0x000fe20000400000 */
[----:B------:R-:W3:Y:S01]  /*34c0*/  MUFU.EX2 R48, R48 ;  /* 0x0000003000307308 */ /* 0x000ee20000000800 */
[----:B--2---:R-:W-:Y:S01]  /*34d0*/  @!P1 FMUL R31, R31, R31 ;  /* 0x0000001f1f1f9220 */ /* 0x004fe20000400000 */
[----:B------:R-:W-:-:S05]  /*34e0*/  FSETP.GEU.AND P1, PT, R38, -126, PT ;  /* 0xc2fc00002600780b */ /* 0x000fca0003f2e000 */
[----:B------:R-:W-:Y:S01]  /*34f0*/  @!P5 FMUL R39, R39, 0.5 ;  /* 0x3f0000002727d820 */ /* 0x000fe20000400000 */
        /* <DEDUP_REMOVED lines=18> */
[----:B------:R-:W-:Y:S01]  /*3620*/  FSETP.GEU.AND P1, PT, R60, -126, PT ;  /* 0xc2fc00003c00780b */ /* 0x000fe20003f2e000 */
[----:B------:R-:W-:Y:S02]  /*3630*/  WARPGROUP.DEPBAR.LE gsb0, 0x0 ;  /* 0x00008000000079c5 */ /* 0x000fe40000010000 */
[----:B------:R-:W-:-:S03]  /*3640*/  F2FP.BF16.F32.PACK_AB R24, R41, R40 ;  /* 0x000000282918723e */ /* 0x000fc600000010ff */
[----:B------:R-:W3:Y:S01]  /*3650*/  MUFU.EX2 R42, R42 ;  /* 0x0000002a002a7308 */ /* 0x000ee20000000800 */
[----:B------:R-:W-:Y:S01]  /*3660*/  F2FP.BF16.F32.PACK_AB R26, R45, R44 ;  /* 0x0000002c2d1a723e */ /* 0x000fe200000010ff */
[----:B--2---:R-:W-:Y:S01]  /*3670*/  @!P2 FMUL R53, R53, R53 ;  /* 0x000000353535a220 */ /* 0x004fe20000400000 */
[----:B------:R-:W-:Y:S01]  /*3680*/  F2FP.BF16.F32.PACK_AB R25, R30, R35 ;  /* 0x000000231e19723e */ /* 0x000fe200000010ff */
[----:B------:R-:W-:Y:S01]  /*3690*/  @!P4 FMUL R56, R56, 0.5 ;  /* 0x3f0000003838c820 */ /* 0x000fe20000400000 */
[----:B------:R-:W-:Y:S02]  /*36a0*/  F2FP.BF16.F32.PACK_AB R27, R34, R31 ;  /* 0x0000001f221b723e */ /* 0x000fe400000010ff */
[----:B------:R-:W-:Y:S01]  /*36b0*/  FSETP.GEU.AND P2, PT, R57, -126, PT ;  /* 0xc2fc00003900780b */ /* 0x000fe20003f4e000 */
[----:B------:R-:W2:Y:S01]  /*36c0*/  MUFU.EX2 R43, R55 ;  /* 0x00000037002b7308 */ /* 0x000ea20000000800 */
[----:B------:R-:W-:Y:S01]  /*36d0*/  WARPGROUP.ARRIVE ;  /* 0x00000000000079c5 */ /* 0x000fe20000000000 */
[----:B-1----:R-:W-:Y:S01]  /*36e0*/  @!P5 FMUL R39, R39, R39 ;  /* 0x000000272727d220 */ /* 0x002fe20000400000 */
[----:B------:R-:W-:Y:S01]  /*36f0*/  FSETP.GEU.AND P5, PT, R59, -126, PT ;  /* 0xc2fc00003b00780b */ /* 0x000fe20003fae000 */
[----:B------:R-:W-:-:S03]  /*3700*/  @!P1 FMUL R60, R60, 0.5 ;  /* 0x3f0000003c3c9820 */ /* 0x000fc60000400000 */
[----:B------:R-:W-:Y:S01]  /*3710*/  HGMMA.64x64x16.F32.BF16 R152, R24, gdesc[UR4].tnspB, R152, gsb0 ;  /* 0x40e0000418987df0 */ /* 0x000fe20008001898 */
[----:B------:R-:W-:Y:S01]  /*3720*/  UIADD3 UR6, UR14, 0x980, URZ ;  /* 0x000009800e067890 */ /* 0x000fe2000fffe03f */
[----:B---3--:R-:W-:Y:S01]  /*3730*/  @!P3 FMUL R42, R42, R42 ;  /* 0x0000002a2a2ab220 */ /* 0x008fe20000400000 */
[----:B------:R-:W-:Y:S01]  /*3740*/  UMOV UR7, 0x40000040 ;  /* 0x4000004000077882 */ /* 0x000fe20000000000 */
[----:B------:R-:W1:Y:S01]  /*3750*/  MUFU.EX2 R56, R56 ;  /* 0x0000003800387308 */ /* 0x000e620000000800 */
[----:B------:R-:W-:Y:S01]  /*3760*/  @!P2 FMUL R57, R57, 0.5 ;  /* 0x3f0000003939a820 */ /* 0x000fe20000400000 */
[----:B------:R-:W-:-:S03]  /*3770*/  FSETP.GEU.AND P3, PT, R58, -126, PT ;  /* 0xc2fc00003a00780b */ /* 0x000fc60003f6e000 */
[----:B------:R-:W-:Y:S01]  /*3780*/  @!P5 FMUL R59, R59, 0.5 ;  /* 0x3f0000003b3bd820 */ /* 0x000fe20000400000 */
[----:B--2---:R-:W-:Y:S01]  /*3790*/  @!P6 FMUL R43, R43, R43 ;  /* 0x0000002b2b2be220 */ /* 0x004fe20000400000 */
[----:B------:R-:W-:Y:S01]  /*37a0*/  FSETP.GEU.AND P6, PT, R61, -126, PT ;  /* 0xc2fc00003d00780b */ /* 0x000fe20003fce000 */
[----:B------:R-:W2:Y:S07]  /*37b0*/  MUFU.EX2 R57, R57 ;  /* 0x0000003900397308 */ /* 0x000eae0000000800 */
[----:B------:R-:W-:Y:S01]  /*37c0*/  @!P3 FMUL R58, R58, 0.5 ;  /* 0x3f0000003a3ab820 */ /* 0x000fe20000400000 */
[----:B------:R-:W3:Y:S01]  /*37d0*/  MUFU.EX2 R60, R60 ;  /* 0x0000003c003c7308 */ /* 0x000ee20000000800 */
[----:B-1----:R-:W-:Y:S01]  /*37e0*/  @!P4 FMUL R56, R56, R56 ;  /* 0x000000383838c220 */ /* 0x002fe20000400000 */
[----:B------:R-:W-:-:S02]  /*37f0*/  FSETP.GEU.AND P4, PT, R62, -126, PT ;  /* 0xc2fc00003e00780b */ /* 0x000fc40003f8e000 */
[----:B------:R-:W-:-:S04]  /*3800*/  @!P6 FMUL R61, R61, 0.5 ;  /* 0x3f0000003d3de820 */ /* 0x000fc80000400000 */
        /* <DEDUP_REMOVED lines=26> */
[----:B------:R-:W-:Y:S02]  /*39b0*/  WARPGROUP.DEPBAR.LE gsb0, 0x0 ;  /* 0x00008000000079c5 */ /* 0x000fe40000010000 */
[----:B------:R-:W-:Y:S02]  /*39c0*/  F2FP.BF16.F32.PACK_AB R24, R49, R48 ;  /* 0x000000303118723e */ /* 0x000fe400000010ff */
[----:B------:R-:W-:Y:S01]  /*39d0*/  F2FP.BF16.F32.PACK_AB R26, R53, R52 ;  /* 0x00000034351a723e */ /* 0x000fe200000010ff */
[----:B------:R-:W-:Y:S01]  /*39e0*/  @!P4 FMUL R69, R69, 0.5 ;  /* 0x3f0000004545c820 */ /* 0x000fe20000400000 */
[----:B------:R-:W-:Y:S01]  /*39f0*/  F2FP.BF16.F32.PACK_AB R25, R39, R38 ;  /* 0x000000262719723e */ /* 0x000fe200000010ff */
[----:B---3--:R-:W-:Y:S01]  /*3a00*/  @!P1 FMUL R64, R64, R64 ;  /* 0x0000004040409220 */ /* 0x008fe20000400000 */
[----:B------:R-:W-:Y:S01]  /*3a10*/  F2FP.BF16.F32.PACK_AB R27, R43, R42 ;  /* 0x0000002a2b1b723e */ /* 0x000fe200000010ff */
[----:B------:R-:W2:Y:S01]  /*3a20*/  MUFU.EX2 R68, R68 ;  /* 0x0000004400447308 */ /* 0x000ea20000000800 */
[----:B------:R-:W-:-:S02]  /*3a30*/  FSETP.GEU.AND P2, PT, R66, -126, PT ;  /* 0xc2fc00004200780b */ /* 0x000fc40003f4e000 */
[----:B------:R-:W-:Y:S01]  /*3a40*/  WARPGROUP.ARRIVE ;  /* 0x00000000000079c5 */ /* 0x000fe20000000000 */
[----:B------:R-:W-:Y:S01]  /*3a50*/  FSETP.GEU.AND P1, PT, R70, -126, PT ;  /* 0xc2fc00004600780b */ /* 0x000fe20003f2e000 */
[----:B-1----:R-:W-:Y:S01]  /*3a60*/  @!P6 FMUL R65, R65, R65 ;  /* 0x000000414141e220 */ /* 0x002fe20000400000 */
[----:B------:R-:W-:Y:S02]  /*3a70*/  FSETP.GEU.AND P6, PT, R71, -126, PT ;  /* 0xc2fc00004700780b */ /* 0x000fe40003fce000 */
[----:B------:R-:W1:Y:S01]  /*3a80*/  MUFU.EX2 R69, R69 ;  /* 0x0000004500457308 */ /* 0x000e620000000800 */
[----:B------:R-:W-:Y:S01]  /*3a90*/  HGMMA.64x64x16.F32.BF16 R152, R24, gdesc[UR4].tnspB, R152, gsb0 ;  /* 0x40e0000418987df0 */ /* 0x000fe20008001898 */
[----:B------:R-:W-:Y:S01]  /*3aa0*/  UIADD3 UR6, UR14, 0xa00, URZ ;  /* 0x00000a000e067890 */ /* 0x000fe2000fffe03f */
[----:B------:R-:W-:-:S03]  /*3ab0*/  UMOV UR7, 0x40000040 ;  /* 0x4000004000077882 */ /* 0x000fc60000000000 */
[----:B------:R-:W-:Y:S02]  /*3ac0*/  @!P2 FMUL R66, R66, 0.5 ;  /* 0x3f0000004242a820 */ /* 0x000fe40000400000 */
[----:B------:R-:W3:Y:S01]  /*3ad0*/  MUFU.EX2 R67, R67 ;  /* 0x0000004300437308 */ /* 0x000ee20000000800 */
[----:B------:R-:W-:Y:S01]  /*3ae0*/  @!P1 FMUL R70, R70, 0.5 ;  /* 0x3f00000046469820 */ /* 0x000fe20000400000 */
[----:B--2---:R-:W-:Y:S01]  /*3af0*/  @!P3 FMUL R68, R68, R68 ;  /* 0x000000444444b220 */ /* 0x004fe20000400000 */
[----:B------:R-:W-:Y:S01]  /*3b00*/  FSETP.GEU.AND P3, PT, R72, -126, PT ;  /* 0xc2fc00004800780b */ /* 0x000fe20003f6e000 */
[----:B------:R-:W-:-:S04]  /*3b10*/  @!P6 FMUL R71, R71, 0.5 ;  /* 0x3f0000004747e820 */ /* 0x000fc80000400000 */
[----:B------:R-:W2:Y:S01]  /*3b20*/  MUFU.EX2 R66, R66 ;  /* 0x0000004200427308 */ /* 0x000ea20000000800 */
[----:B-1----:R-:W-:Y:S01]  /*3b30*/  @!P4 FMUL R69, R69, R69 ;  /* 0x000000454545c220 */ /* 0x002fe20000400000 */
[----:B------:R-:W-:-:S06]  /*3b40*/  FSETP.GEU.AND P4, PT, R73, -126, PT ;  /* 0xc2fc00004900780b */ /* 0x000fcc0003f8e000 */
[----:B------:R-:W1:Y:S01]  /*3b50*/  MUFU.EX2 R70, R70 ;  /* 0x0000004600467308 */ /* 0x000e620000000800 */
[----:B---3--:R-:W-:Y:S01]  /*3b60*/  @!P5 FMUL R67, R67, R67 ;  /* 0x000000434343d220 */ /* 0x008fe20000400000 */
[----:B------:R-:W-:Y:S01]  /*3b70*/  @!P3 FMUL R72, R72, 0.5 ;  /* 0x3f0000004848b820 */ /* 0x000fe20000400000 */
[----:B------:R-:W-:-:S04]  /*3b80*/  FSETP.GEU.AND P5, PT, R75, -126, PT ;  /* 0xc2fc00004b00780b */ /* 0x000fc80003fae000 */
[----:B------:R-:W-:Y:S01]  /*3b90*/  @!P4 FMUL R73, R73, 0.5 ;  /* 0x3f0000004949c820 */ /* 0x000fe20000400000 */
[----:B------:R-:W3:Y:S01]  /*3ba0*/  MUFU.EX2 R51, R71 ;  /* 0x0000004700337308 */ /* 0x000ee20000000800 */
[----:B--2---:R-:W-:Y:S01]  /*3bb0*/  @!P2 FMUL R66, R66, R66 ;  /* 0x000000424242a220 */ /* 0x004fe20000400000 */
[----:B------:R-:W-:-:S06]  /*3bc0*/  FSETP.GEU.AND P2, PT, R76, -126, PT ;  /* 0xc2fc00004c00780b */ /* 0x000fcc0003f4e000 */
[----:B------:R-:W2:Y:S01]  /*3bd0*/  MUFU.EX2 R72, R72 ;  /* 0x0000004800487308 */ /* 0x000ea20000000800 */
[----:B-1----:R-:W-:Y:S01]  /*3be0*/  @!P1 FMUL R70, R70, R70 ;  /* 0x0000004646469220 */ /* 0x002fe20000400000 */
[----:B------:R-:W-:Y:S01]  /*3bf0*/  FSETP.GEU.AND P1, PT, R74, -126, PT ;  /* 0xc2fc00004a00780b */ /* 0x000fe20003f2e000 */
[----:B------:R-:W-:-:S04]  /*3c00*/  @!P5 FMUL R75, R75, 0.5 ;  /* 0x3f0000004b4bd820 */ /* 0x000fc80000400000 */
        /* <DEDUP_REMOVED lines=17> */
[----:B------:R-:W-:Y:S02]  /*3d20*/  F2FP.BF16.F32.PACK_AB R24, R57, R56 ;  /* 0x000000383918723e */ /* 0x000fe400000010ff */
[----:B------:R-:W-:Y:S01]  /*3d30*/  @!P4 FMUL R79, R79, 0.5 ;  /* 0x3f0000004f4fc820 */ /* 0x000fe20000400000 */
[----:B------:R-:W-:Y:S01]  /*3d40*/  F2FP.BF16.F32.PACK_AB R26, R61, R60 ;  /* 0x0000003c3d1a723e */ /* 0x000fe200000010ff */
[----:B------:R-:W3:Y:S01]  /*3d50*/  MUFU.EX2 R75, R75 ;  /* 0x0000004b004b7308 */ /* 0x000ee20000000800 */
[----:B------:R-:W-:Y:S01]  /*3d60*/  F2FP.BF16.F32.PACK_AB R25, R59, R58 ;  /* 0x0000003a3b19723e */ /* 0x000fe200000010ff */
[----:B--2---:R-:W-:Y:S01]  /*3d70*/  @!P1 FMUL R74, R74, R74 ;  /* 0x0000004a4a4a9220 */ /* 0x004fe20000400000 */
[----:B------:R-:W-:-:S03]  /*3d80*/  F2FP.BF16.F32.PACK_AB R27, R47, R62 ;  /* 0x0000003e2f1b723e */ /* 0x000fc600000010ff */
[----:B------:R-:W-:Y:S01]  /*3d90*/  @!P2 FMUL R80, R80, 0.5 ;  /* 0x3f0000005050a820 */ /* 0x000fe20000400000 */
[----:B-1----:R-:W-:Y:S01]  /*3da0*/  @!P6 FMUL R77, R77, R77 ;  /* 0x0000004d4d4de220 */ /* 0x002fe20000400000 */
[----:B------:R-:W-:Y:S01]  /*3db0*/  FSETP.GEU.AND P6, PT, R81, -126, PT ;  /* 0xc2fc00005100780b */ /* 0x000fe20003fce000 */
[----:B------:R-:W-:Y:S01]  /*3dc0*/  WARPGROUP.ARRIVE ;  /* 0x00000000000079c5 */ /* 0x000fe20000000000 */
[----:B------:R-:W1:Y:S01]  /*3dd0*/  MUFU.EX2 R78, R78 ;  /* 0x0000004e004e7308 */ /* 0x000e620000000800 */
[----:B------:R-:W-:-:S04]  /*3de0*/  FSETP.GEU.AND P1, PT, R84, -126, PT ;  /* 0xc2fc00005400780b */ /* 0x000fc80003f2e000 */
[----:B------:R-:W-:Y:S01]  /*3df0*/  HGMMA.64x64x16.F32.BF16 R152, R24, gdesc[UR4].tnspB, R152, gsb0 ;  /* 0x40e0000418987df0 */ /* 0x000fe20008001898 */
[----:B------:R-:W-:Y:S01]  /*3e00*/  UIADD3 UR6, UR14, 0xa80, URZ ;  /* 0x00000a800e067890 */ /* 0x000fe2000fffe03f */
[----:B------:R-:W-:Y:S01]  /*3e10*/  UMOV UR7, 0x40000040 ;  /* 0x4000004000077882 */ /* 0x000fe20000000000 */
[----:B------:R-:W2:Y:S01]  /*3e20*/  MUFU.EX2 R55, R79 ;  /* 0x0000004f00377308 */ /* 0x000ea20000000800 */
[----:B---3--:R-:W-:Y:S02]  /*3e30*/  @!P5 FMUL R75, R75, R75 ;  /* 0x0000004b4b4bd220 */ /* 0x008fe40000400000 */
[----:B------:R-:W-:Y:S01]  /*3e40*/  @!P6 FMUL R81, R81, 0.5 ;  /* 0x3f0000005151e820 */ /* 0x000fe20000400000 */
[----:B------:R-:W-:Y:S02]  /*3e50*/  FSETP.GEU.AND P5, PT, R83, -126, PT ;  /* 0xc2fc00005300780b */ /* 0x000fe40003fae000 */
[----:B------:R-:W-:Y:S01]  /*3e60*/  @!P1 FMUL R84, R84, 0.5 ;  /* 0x3f00000054549820 */ /* 0x000fe20000400000 */
[----:B-1----:R-:W-:Y:S01]  /*3e70*/  @!P3 FMUL R78, R78, R78 ;  /* 0x0000004e4e4eb220 */ /* 0x002fe20000400000 */
[----:B------:R-:W1:Y:S01]  /*3e80*/  MUFU.EX2 R80, R80 ;  /* 0x0000005000507308 */ /* 0x000e620000000800 */
[----:B------:R-:W-:-:S08]  /*3e90*/  FSETP.GEU.AND P3, PT, R82, -126, PT ;  /* 0xc2fc00005200780b */ /* 0x000fd00003f6e000 */
[----:B------:R-:W-:Y:S01]  /*3ea0*/  @!P5 FMUL R83, R83, 0.5 ;  /* 0x3f0000005353d820 */ /* 0x000fe20000400000 */
[----:B--2---:R-:W-:Y:S01]  /*3eb0*/  @!P4 FMUL R55, R55, R55 ;  /* 0x000000373737c220 */ /* 0x004fe20000400000 */
[----:B------:R-:W2:Y:S01]  /*3ec0*/  MUFU.EX2 R81, R81 ;  /* 0x0000005100517308 */ /* 0x000ea20000000800 */
[----:B------:R-:W-:Y:S02]  /*3ed0*/  FSETP.GEU.AND P4, PT, R85, -126, PT ;  /* 0xc2fc00005500780b */ /* 0x000fe40003f8e000 */
[----:B------:R-:W-:Y:S01]  /*3ee0*/  @!P3 FMUL R82, R82, 0.5 ;  /* 0x3f0000005252b820 */ /* 0x000fe20000400000 */
[----:B-1----:R-:W-:Y:S01]  /*3ef0*/  @!P2 FMUL R80, R80, R80 ;  /* 0x000000505050a220 */ /* 0x002fe20000400000 */
[----:B------:R-:W-:-:S03]  /*3f00*/  FSETP.GEU.AND P2, PT, R86, -126, PT ;  /* 0xc2fc00005600780b */ /* 0x000fc60003f4e000 */
[----:B------:R-:W1:Y:S06]  /*3f10*/  MUFU.EX2 R84, R84 ;  /* 0x0000005400547308 */ /* 0x000e6c0000000800 */
[----:B------:R-:W-:Y:S01]  /*3f20*/  @!P4 FMUL R85, R85, 0.5 ;  /* 0x3f0000005555c820 */ /* 0x000fe20000400000 */
[----:B--2---:R-:W-:Y:S01]  /*3f30*/  @!P6 FMUL R81, R81, R81 ;  /* 0x000000515151e220 */ /* 0x004fe20000400000 */
[----:B------:R-:W-:Y:S01]  /*3f40*/  FSETP.GEU.AND P6, PT, R87, -126, PT ;  /* 0xc2fc00005700780b */ /* 0x000fe20003fce000 */
[----:B------:R-:W2:Y:S01]  /*3f50*/  MUFU.EX2 R82, R82 ;  /* 0x0000005200527308 */ /* 0x000ea20000000800 */
[----:B------:R-:W-:-:S07]  /*3f60*/  @!P2 FMUL R86, R86, 0.5 ;  /* 0x3f0000005656a820 */ /* 0x000fce0000400000 */
[----:B------:R-:W3:Y:S01]  /*3f70*/  MUFU.EX2 R85, R85 ;  /* 0x0000005500557308 */ /* 0x000ee20000000800 */
[----:B-1----:R-:W-:Y:S01]  /*3f80*/  @!P1 FMUL R84, R84, R84 ;  /* 0x0000005454549220 */ /* 0x002fe20000400000 */
[----:B------:R-:W-:Y:S02]  /*3f90*/  FSETP.GEU.AND P1, PT, R88, -126, PT ;  /* 0xc2fc00005800780b */ /* 0x000fe40003f2e000 */
        /* <DEDUP_REMOVED lines=11> */
[----:B------:R-:W-:Y:S01]  /*4050*/  FSETP.GEU.AND P5, PT, R91, -126, PT ;  /* 0xc2fc00005b00780b */ /* 0x000fe20003fae000 */
[----:B------:R-:W-:Y:S02]  /*4060*/  WARPGROUP.DEPBAR.LE gsb0, 0x0 ;  /* 0x00008000000079c5 */ /* 0x000fe40000010000 */
[----:B------:R-:W-:Y:S02]  /*4070*/  F2FP.BF16.F32.PACK_AB R24, R65, R64 ;  /* 0x000000404118723e */ /* 0x000fe400000010ff */
[----:B------:R-:W-:Y:S01]  /*4080*/  @!P4 FMUL R89, R89, 0.5 ;  /* 0x3f0000005959c820 */ /* 0x000fe20000400000 */
[----:B------:R-:W-:Y:S01]  /*4090*/  F2FP.BF16.F32.PACK_AB R26, R69, R68 ;  /* 0x00000044451a723e */ /* 0x000fe200000010ff */
[----:B--2---:R-:W-:Y:S01]  /*40a0*/  @!P2 FMUL R86, R86, R86 ;  /* 0x000000565656a220 */ /* 0x004fe20000400000 */
[----:B------:R-:W-:Y:S01]  /*40b0*/  F2FP.BF16.F32.PACK_AB R25, R67, R66 ;  /* 0x000000424319723e */ /* 0x000fe200000010ff */
[----:B------:R-:W1:Y:S01]  /*40c0*/  MUFU.EX2 R185, R88 ;  /* 0x0000005800b97308 */ /* 0x000e620000000800 */
[----:B------:R-:W-:-:S02]  /*40d0*/  F2FP.BF16.F32.PACK_AB R27, R51, R70 ;  /* 0x00000046331b723e */ /* 0x000fc400000010ff */
[----:B------:R-:W-:Y:S01]  /*40e0*/  FSETP.GEU.AND P2, PT, R90, -126, PT ;  /* 0xc2fc00005a00780b */ /* 0x000fe20003f4e000 */
[----:B------:R-:W-:Y:S01]  /*40f0*/  @!P5 FMUL R91, R91, 0.5 ;  /* 0x3f0000005b5bd820 */ /* 0x000fe20000400000 */
[----:B------:R-:W-:Y:S01]  /*4100*/  WARPGROUP.ARRIVE ;  /* 0x00000000000079c5 */ /* 0x000fe20000000000 */
[----:B---3--:R-:W-:Y:S01]  /*4110*/  @!P6 FMUL R63, R63, R63 ;  /* 0x0000003f3f3fe220 */ /* 0x008fe20000400000 */
[----:B------:R-:W-:Y:S01]  /*4120*/  FSETP.GEU.AND P6, PT, R93, -126, PT ;  /* 0xc2fc00005d00780b */ /* 0x000fe20003fce000 */
[----:B------:R-:W2:Y:S03]  /*4130*/  MUFU.EX2 R184, R89 ;  /* 0x0000005900b87308 */ /* 0x000ea60000000800 */
[----:B------:R-:W-:Y:S01]  /*4140*/  HGMMA.64x64x16.F32.BF16 R152, R24, gdesc[UR4].tnspB, R152, gsb0 ;  /* 0x40e0000418987df0 */ /* 0x000fe20008001898 */
[----:B------:R-:W-:Y:S01]  /*4150*/  UIADD3 UR6, UR14, 0xb00, URZ ;  /* 0x00000b000e067890 */ /* 0x000fe2000fffe03f */
[----:B------:R-:W-:-:S03]  /*4160*/  UMOV UR7, 0x40000040 ;  /* 0x4000004000077882 */ /* 0x000fc60000000000 */
[----:B------:R-:W-:Y:S01]  /*4170*/  @!P2 FMUL R90, R90, 0.5 ;  /* 0x3f0000005a5aa820 */ /* 0x000fe20000400000 */
[----:B-1----:R-:W-:Y:S01]  /*4180*/  @!P1 FMUL R185, R185, R185 ;  /* 0x000000b9b9b99220 */ /* 0x002fe20000400000 */
[----:B------:R-:W-:Y:S01]  /*4190*/  FSETP.GEU.AND P1, PT, R94, -126, PT ;  /* 0xc2fc00005e00780b */ /* 0x000fe20003f2e000 */
[----:B------:R-:W1:Y:S01]  /*41a0*/  MUFU.EX2 R187, R92 ;  /* 0x0000005c00bb7308 */ /* 0x000e620000000800 */
[----:B------:R-:W-:Y:S01]  /*41b0*/  @!P6 FMUL R93, R93, 0.5 ;  /* 0x3f0000005d5de820 */ /* 0x000fe20000400000 */
[----:B--2---:R-:W-:Y:S01]  /*41c0*/  @!P4 FMUL R184, R184, R184 ;  /* 0x000000b8b8b8c220 */ /* 0x004fe20000400000 */
[----:B------:R-:W-:-:S05]  /*41d0*/  FSETP.GEU.AND P4, PT, R95, -126, PT ;  /* 0xc2fc00005f00780b */ /* 0x000fca0003f8e000 */
[----:B------:R-:W2:Y:S04]  /*41e0*/  MUFU.EX2 R88, R93 ;  /* 0x0000005d00587308 */ /* 0x000ea80000000800 */
[----:B------:R-:W-:-:S04]  /*41f0*/  @!P1 FMUL R94, R94, 0.5 ;  /* 0x3f0000005e5e9820 */ /* 0x000fc80000400000 */
[----:B------:R-:W3:Y:S01]  /*4200*/  MUFU.EX2 R79, R90 ;  /* 0x0000005a004f7308 */ /* 0x000ee20000000800 */
[----:B-1----:R-:W-:Y:S01]  /*4210*/  @!P3 FMUL R187, R187, R187 ;  /* 0x000000bbbbbbb220 */ /* 0x002fe20000400000 */
[----:B------:R-:W-:Y:S01]  /*4220*/  FSETP.GEU.AND P3, PT, R96, -126, PT ;  /* 0xc2fc00006000780b */ /* 0x000fe20003f6e000 */
[----:B------:R-:W-:-:S05]  /*4230*/  @!P4 FMUL R95, R95, 0.5 ;  /* 0x3f0000005f5fc820 */ /* 0x000fca0000400000 */
        /* <DEDUP_REMOVED lines=18> */
[----:B------:R-:W-:-:S03]  /*4360*/  FSETP.GEU.AND P4, PT, R101, -126, PT ;  /* 0xc2fc00006500780b */ /* 0x000fc60003f8e000 */
[----:B------:R-:W-:Y:S02]  /*4370*/  FADD R23, R23, R46 ;  /* 0x0000002e17177221 */ /* 0x000fe40000000000 */
[----:B------:R-:W-:Y:S01]  /*4380*/  @!P1 FMUL R98, R98, 0.5 ;  /* 0x3f00000062629820 */ /* 0x000fe20000400000 */
[----:B------:R-:W3:Y:S01]  /*4390*/  MUFU.EX2 R89, R100 ;  /* 0x0000006400597308 */ /* 0x000ee20000000800 */
[----:B-1----:R-:W-:Y:S01]  /*43a0*/  @!P3 FMUL R189, R189, R189 ;  /* 0x000000bdbdbdb220 */ /* 0x002fe20000400000 */
[----:B------:R-:W-:-:S03]  /*43b0*/  FSETP.GEU.AND P3, PT, R102, -126, PT ;  /* 0xc2fc00006600780b */ /* 0x000fc60003f6e000 */
[----:B------:R-:W-:Y:S01]  /*43c0*/  FADD R32, R32, R189 ;  /* 0x000000bd20207221 */ /* 0x000fe20000000000 */
[----:B------:R-:W-:Y:S02]  /*43d0*/  WARPGROUP.DEPBAR.LE gsb0, 0x0 ;  /* 0x00008000000079c5 */ /* 0x000fe40000010000 */
[----:B------:R-:W-:Y:S01]  /*43e0*/  F2FP.BF16.F32.PACK_AB R24, R73, R72 ;  /* 0x000000484918723e */ /* 0x000fe200000010ff */
[----:B--2---:R-:W-:Y:S01]  /*43f0*/  @!P6 FMUL R96, R96, R96 ;  /* 0x000000606060e220 */ /* 0x004fe20000400000 */
[----:B------:R-:W-:Y:S01]  /*4400*/  F2FP.BF16.F32.PACK_AB R26, R77, R76 ;  /* 0x0000004c4d1a723e */ /* 0x000fe200000010ff */
[----:B------:R-:W-:Y:S01]  /*4410*/  @!P4 FMUL R101, R101, 0.5 ;  /* 0x3f0000006565c820 */ /* 0x000fe20000400000 */
[----:B------:R-:W-:Y:S01]  /*4420*/  F2FP.BF16.F32.PACK_AB R25, R75, R74 ;  /* 0x0000004a4b19723e */ /* 0x000fe200000010ff */
[----:B------:R-:W1:Y:S01]  /*4430*/  MUFU.EX2 R98, R98 ;  /* 0x0000006200627308 */ /* 0x000e620000000800 */
[----:B------:R-:W-:Y:S01]  /*4440*/  F2FP.BF16.F32.PACK_AB R27, R55, R78 ;  /* 0x0000004e371b723e */ /* 0x000fe200000010ff */
[----:B------:R-:W-:Y:S01]  /*4450*/  @!P3 FMUL R102, R102, 0.5 ;  /* 0x3f0000006666b820 */ /* 0x000fe20000400000 */
[----:B------:R-:W-:Y:S01]  /*4460*/  FSETP.GEU.AND P6, PT, R103, -126, PT ;  /* 0xc2fc00006700780b */ /* 0x000fe20003fce000 */
[----:B---3--:R-:W-:Y:S01]  /*4470*/  @!P2 FMUL R89, R89, R89 ;  /* 0x000000595959a220 */ /* 0x008fe20000400000 */
[----:B------:R-:W-:Y:S01]  /*4480*/  WARPGROUP.ARRIVE ;  /* 0x00000000000079c5 */ /* 0x000fe20000000000 */
[----:B------:R-:W-:Y:S01]  /*4490*/  FSETP.GEU.AND P2, PT, R104, -126, PT ;  /* 0xc2fc00006800780b */ /* 0x000fe20003f4e000 */
[----:B------:R-:W-:Y:S01]  /*44a0*/  FADD R33, R33, R96 ;  /* 0x0000006021217221 */ /* 0x000fe20000000000 */
[----:B------:R-:W2:Y:S01]  /*44b0*/  MUFU.EX2 R90, R101 ;  /* 0x00000065005a7308 */ /* 0x000ea20000000800 */
[----:B------:R-:W-:-:S02]  /*44c0*/  FADD R36, R36, R89 ;  /* 0x0000005924247221 */ /* 0x000fc40000000000 */
[----:B------:R-:W-:Y:S01]  /*44d0*/  HGMMA.64x64x16.F32.BF16 R152, R24, gdesc[UR4].tnspB, R152, gsb0 ;  /* 0x40e0000418987df0 */ /* 0x000fe20008001898 */
[----:B------:R-:W-:Y:S01]  /*44e0*/  UIADD3 UR6, UR14, 0xb80, URZ ;  /* 0x00000b800e067890 */ /* 0x000fe2000fffe03f */
[----:B------:R-:W-:-:S03]  /*44f0*/  UMOV UR7, 0x40000040 ;  /* 0x4000004000077882 */ /* 0x000fc60000000000 */
[----:B------:R-:W-:Y:S01]  /*4500*/  @!P6 FMUL R103, R103, 0.5 ;  /* 0x3f0000006767e820 */ /* 0x000fe20000400000 */
[----:B------:R-:W3:Y:S01]  /*4510*/  MUFU.EX2 R99, R99 ;  /* 0x0000006300637308 */ /* 0x000ee20000000800 */
[----:B-1----:R-:W-:Y:S01]  /*4520*/  @!P1 FMUL R98, R98, R98 ;  /* 0x0000006262629220 */ /* 0x002fe20000400000 */
[----:B------:R-:W-:Y:S01]  /*4530*/  @!P2 FMUL R104, R104, 0.5 ;  /* 0x3f0000006868a820 */ /* 0x000fe20000400000 */
[----:B------:R-:W-:-:S05]  /*4540*/  FSETP.GEU.AND P1, PT, R108, -126, PT ;  /* 0xc2fc00006c00780b */ /* 0x000fca0003f2e000 */
[----:B------:R-:W1:Y:S01]  /*4550*/  MUFU.EX2 R87, R102 ;  /* 0x0000006600577308 */ /* 0x000e620000000800 */
[----:B--2---:R-:W-:Y:S01]  /*4560*/  @!P4 FMUL R90, R90, R90 ;  /* 0x0000005a5a5ac220 */ /* 0x004fe20000400000 */
[----:B------:R-:W-:-:S03]  /*4570*/  FSETP.GEU.AND P4, PT, R105, -126, PT ;  /* 0xc2fc00006900780b */ /* 0x000fc60003f8e000 */
[----:B------:R-:W-:-:S03]  /*4580*/  FADD R37, R37, R90 ;  /* 0x0000005a25257221 */ /* 0x000fc60000000000 */
[----:B------:R-:W2:Y:S01]  /*4590*/  MUFU.EX2 R54, R103 ;  /* 0x0000006700367308 */ /* 0x000ea20000000800 */
[----:B---3--:R-:W-:Y:S01]  /*45a0*/  @!P5 FMUL R99, R99, R99 ;  /* 0x000000636363d220 */ /* 0x008fe20000400000 */
[----:B------:R-:W-:Y:S01]  /*45b0*/  FSETP.GEU.AND P5, PT, R107, -126, PT ;  /* 0xc2fc00006b00780b */ /* 0x000fe20003fae000 */
[----:B------:R-:W-:Y:S02]  /*45c0*/  @!P1 FMUL R108, R108, 0.5 ;  /* 0x3f0000006c6c9820 */ /* 0x000fe40000400000 */
[----:B------:R-:W-:Y:S02]  /*45d0*/  FADD R22, R22, R99 ;  /* 0x0000006316167221 */ /* 0x000fe40000000000 */
[----:B------:R-:W-:Y:S01]  /*45e0*/  @!P4 FMUL R105, R105, 0.5 ;  /* 0x3f0000006969c820 */ /* 0x000fe20000400000 */
[----:B------:R-:W3:Y:S01]  /*45f0*/  MUFU.EX2 R97, R104 ;  /* 0x0000006800617308 */ /* 0x000ee20000000800 */
[----:B-1----:R-:W-:Y:S01]  /*4600*/  @!P3 FMUL R87, R87, R87 ;  /* 0x000000575757b220 */ /* 0x002fe20000400000 */
[----:B------:R-:W-:-:S03]  /*4610*/  FSETP.GEU.AND P3, PT, R106, -126, PT ;  /* 0xc2fc00006a00780b */ /* 0x000fc60003f6e000 */
[----:B------:R-:W-:Y:S02]  /*4620*/  FADD R28, R28, R87 ;  /* 0x000000571c1c7221 */ /* 0x000fe40000000000 */
[----:B------:R-:W-:Y:S01]  /*4630*/  @!P5 FMUL R107, R107, 0.5 ;  /* 0x3f0000006b6bd820 */ /* 0x000fe20000400000 */
[----:B------:R-:W1:Y:S01]  /*4640*/  MUFU.EX2 R100, R105 ;  /* 0x0000006900647308 */ /* 0x000e620000000800 */
[----:B--2---:R-:W-:Y:S01]  /*4650*/  @!P6 FMUL R54, R54, R54 ;  /* 0x000000363636e220 */ /* 0x004fe20000400000 */
[----:B------:R-:W-:-:S03]  /*4660*/  FSETP.GEU.AND P6, PT, R109, -126, PT ;  /* 0xc2fc00006d00780b */ /* 0x000fc60003fce000 */
[----:B------:R-:W-:Y:S02]  /*4670*/  FADD R29, R29, R54 ;  /* 0x000000361d1d7221 */ /* 0x000fe40000000000 */
        /* <DEDUP_REMOVED lines=18> */
[----:B------:R-:W-:-:S05]  /*47a0*/  FSETP.GEU.AND P3, PT, R116, -126, PT ;  /* 0xc2fc00007400780b */ /* 0x000fca0003f6e000 */
[----:B------:R-:W-:Y:S01]  /*47b0*/  @!P1 FMUL R112, R112, 0.5 ;  /* 0x3f00000070709820 */ /* 0x000fe20000400000 */
[----:B------:R-:W-:Y:S02]  /*47c0*/  WARPGROUP.DEPBAR.LE gsb0, 0x0 ;  /* 0x00008000000079c5 */ /* 0x000fe40000010000 */
[----:B------:R-:W-:Y:S01]  /*47d0*/  F2FP.BF16.F32.PACK_AB R24, R81, R80 ;  /* 0x000000505118723e */ /* 0x000fe200000010ff */
[----:B------:R-:W3:Y:S01]  /*47e0*/  MUFU.EX2 R110, R110 ;  /* 0x0000006e006e7308 */ /* 0x000ee20000000800 */
[----:B------:R-:W-:Y:S01]  /*47f0*/  F2FP.BF16.F32.PACK_AB R26, R85, R84 ;  /* 0x00000054551a723e */ /* 0x000fe200000010ff */
[----:B-1----:R-:W-:Y:S01]  /*4800*/  @!P6 FMUL R102, R102, R102 ;  /* 0x000000666666e220 */ /* 0x002fe20000400000 */
[----:B------:R-:W-:Y:S01]  /*4810*/  F2FP.BF16.F32.PACK_AB R25, R83, R82 ;  /* 0x000000525319723e */ /* 0x000fe200000010ff */
[----:B------:R-:W-:Y:S01]  /*4820*/  @!P3 FMUL R116, R116, 0.5 ;  /* 0x3f0000007474b820 */ /* 0x000fe20000400000 */
[----:B------:R-:W-:Y:S01]  /*4830*/  F2FP.BF16.F32.PACK_AB R27, R63, R86 ;  /* 0x000000563f1b723e */ /* 0x000fe200000010ff */
[----:B--2---:R-:W-:Y:S01]  /*4840*/  @!P5 FMUL R107, R107, R107 ;  /* 0x0000006b6b6bd220 */ /* 0x004fe20000400000 */
[----:B------:R-:W-:Y:S01]  /*4850*/  FSETP.GEU.AND P6, PT, R113, -126, PT ;  /* 0xc2fc00007100780b */ /* 0x000fe20003fce000 */
[----:B------:R-:W1:Y:S01]  /*4860*/  MUFU.EX2 R91, R111 ;  /* 0x0000006f005b7308 */ /* 0x000e620000000800 */
[----:B------:R-:W-:Y:S01]  /*4870*/  WARPGROUP.ARRIVE ;  /* 0x00000000000079c5 */ /* 0x000fe20000000000 */
[----:B------:R-:W-:Y:S01]  /*4880*/  FSETP.GEU.AND P5, PT, R115, -126, PT ;  /* 0xc2fc00007300780b */ /* 0x000fe20003fae000 */
[----:B------:R-:W-:Y:S01]  /*4890*/  FADD R45, R45, R102 ;  /* 0x000000662d2d7221 */ /* 0x000fe20000000000 */
[----:B------:R-:W-:-:S03]  /*48a0*/  FADD R30, R30, R107 ;  /* 0x0000006b1e1e7221 */ /* 0x000fc60000000000 */
[----:B------:R-:W-:Y:S01]  /*48b0*/  HGMMA.64x64x16.F32.BF16 R152, R24, gdesc[UR4].tnspB, R152, gsb0 ;  /* 0x40e0000418987df0 */ /* 0x000fe20008001898 */
[----:B------:R-:W-:Y:S01]  /*48c0*/  UIADD3 UR6, UR14, 0xc00, URZ ;  /* 0x00000c000e067890 */ /* 0x000fe2000fffe03f */
[----:B---3--:R-:W-:Y:S01]  /*48d0*/  @!P2 FMUL R110, R110, R110 ;  /* 0x0000006e6e6ea220 */ /* 0x008fe20000400000 */
[----:B------:R-:W-:Y:S01]  /*48e0*/  UMOV UR7, 0x40000040 ;  /* 0x4000004000077882 */ /* 0x000fe20000000000 */
[----:B------:R-:W2:Y:S01]  /*48f0*/  MUFU.EX2 R103, R112 ;  /* 0x0000007000677308 */ /* 0x000ea20000000800 */
[----:B------:R-:W-:Y:S01]  /*4900*/  @!P6 FMUL R113, R113, 0.5 ;  /* 0x3f0000007171e820 */ /* 0x000fe20000400000 */
[----:B------:R-:W-:Y:S01]  /*4910*/  FSETP.GEU.AND P2, PT, R114, -126, PT ;  /* 0xc2fc00007200780b */ /* 0x000fe20003f4e000 */
[----:B------:R-:W-:Y:S01]  /*4920*/  FADD R31, R31, R110 ;  /* 0x0000006e1f1f7221 */ /* 0x000fe20000000000 */
[----:B------:R-:W-:Y:S01]  /*4930*/  @!P5 FMUL R115, R115, 0.5 ;  /* 0x3f0000007373d820 */ /* 0x000fe20000400000 */
[----:B-1----:R-:W-:Y:S01]  /*4940*/  @!P4 FMUL R91, R91, R91 ;  /* 0x0000005b5b5bc220 */ /* 0x002fe20000400000 */
[----:B------:R-:W-:-:S02]  /*4950*/  FSETP.GEU.AND P4, PT, R117, -126, PT ;  /* 0xc2fc00007500780b */ /* 0x000fc40003f8e000 */
[----:B------:R-:W1:Y:S01]  /*4960*/  MUFU.EX2 R104, R113 ;  /* 0x0000007100687308 */ /* 0x000e620000000800 */
[----:B------:R-:W-:-:S06]  /*4970*/  FADD R34, R34, R91 ;  /* 0x0000005b22227221 */ /* 0x000fcc0000000000 */
[----:B------:R-:W-:Y:S01]  /*4980*/  @!P2 FMUL R114, R114, 0.5 ;  /* 0x3f0000007272a820 */ /* 0x000fe20000400000 */
[----:B------:R-:W3:Y:S01]  /*4990*/  MUFU.EX2 R105, R116 ;  /* 0x0000007400697308 */ /* 0x000ee20000000800 */
[----:B--2---:R-:W-:Y:S01]  /*49a0*/  @!P1 FMUL R103, R103, R103 ;  /* 0x0000006767679220 */ /* 0x004fe20000400000 */
[----:B------:R-:W-:Y:S01]  /*49b0*/  FSETP.GEU.AND P1, PT, R118, -126, PT ;  /* 0xc2fc00007600780b */ /* 0x000fe20003f2e000 */
[----:B------:R-:W-:Y:S02]  /*49c0*/  @!P4 FMUL R117, R117, 0.5 ;  /* 0x3f0000007575c820 */ /* 0x000fe40000400000 */
[----:B------:R-:W-:-:S03]  /*49d0*/  FADD R48, R48, R103 ;  /* 0x0000006730307221 */ /* 0x000fc60000000000 */
[----:B------:R-:W2:Y:S01]  /*49e0*/  MUFU.EX2 R106, R117 ;  /* 0x00000075006a7308 */ /* 0x000ea20000000800 */
[----:B-1----:R-:W-:Y:S01]  /*49f0*/  @!P6 FMUL R104, R104, R104 ;  /* 0x000000686868e220 */ /* 0x002fe20000400000 */
[----:B------:R-:W-:-:S03]  /*4a00*/  FSETP.GEU.AND P6, PT, R119, -126, PT ;  /* 0xc2fc00007700780b */ /* 0x000fc60003fce000 */
[----:B------:R-:W-:Y:S02]  /*4a10*/  FADD R49, R49, R104 ;  /* 0x0000006831317221 */ /* 0x000fe40000000000 */
[----:B------:R-:W-:Y:S01]  /*4a20*/  @!P1 FMUL R118, R118, 0.5 ;  /* 0x3f00000076769820 */ /* 0x000fe20000400000 */
[----:B------:R-:W1:Y:S01]  /*4a30*/  MUFU.EX2 R93, R114 ;  /* 0x00000072005d7308 */ /* 0x000e620000000800 */
[----:B---3--:R-:W-:Y:S01]  /*4a40*/  @!P3 FMUL R105, R105, R105 ;  /* 0x000000696969b220 */ /* 0x008fe20000400000 */
[----:B------:R-:W-:-:S03]  /*4a50*/  FSETP.GEU.AND P3, PT, R120, -126, PT ;  /* 0xc2fc00007800780b */ /* 0x000fc60003f6e000 */
[----:B------:R-:W-:Y:S02]  /*4a60*/  FADD R52, R52, R105 ;  /* 0x0000006934347221 */ /* 0x000fe40000000000 */
[----:B------:R-:W-:Y:S01]  /*4a70*/  @!P6 FMUL R119, R119, 0.5 ;  /* 0x3f0000007777e820 */ /* 0x000fe20000400000 */
[----:B------:R-:W3:Y:S01]  /*4a80*/  MUFU.EX2 R92, R115 ;  /* 0x00000073005c7308 */ /* 0x000ee20000000800 */
[----:B--2---:R-:W-:Y:S01]  /*4a90*/  @!P4 FMUL R106, R106, R106 ;  /* 0x0000006a6a6ac220 */ /* 0x004fe20000400000 */
[----:B------:R-:W-:-:S03]  /*4aa0*/  FSETP.GEU.AND P4, PT, R121, -126, PT ;  /* 0xc2fc00007900780b */ /* 0x000fc60003f8e000 */
[----:B------:R-:W-:Y:S02]  /*4ab0*/  FADD R53, R53, R106 ;  /* 0x0000006a35357221 */ /* 0x000fe40000000000 */
[----:B------:R-:W-:Y:S01]  /*4ac0*/  @!P3 FMUL R120, R120, 0.5 ;  /* 0x3f0000007878b820 */ /* 0x000fe20000400000 */
        /* <DEDUP_REMOVED lines=17> */
[----:B------:R-:W-:Y:S02]  /*4be0*/  WARPGROUP.DEPBAR.LE gsb0, 0x0 ;  /* 0x00008000000079c5 */ /* 0x000fe40000010000 */
[----:B------:R-:W-:Y:S01]  /*4bf0*/  F2FP.BF16.F32.PACK_AB R24, R184, R185 ;  /* 0x000000b9b818723e */ /* 0x000fe200000010ff */
[----:B------:R-:W-:Y:S01]  /*4c00*/  FADD R185, R12, R185 ;  /* 0x000000b90cb97221 */ /* 0x000fe20000000000 */
[----:B------:R-:W-:Y:S01]  /*4c10*/  F2FP.BF16.F32.PACK_AB R26, R88, R187 ;  /* 0x000000bb581a723e */ /* 0x000fe200000010ff */
[----:B------:R-:W-:Y:S01]  /*4c20*/  @!P1 FMUL R123, R123, 0.5 ;  /* 0x3f0000007b7b9820 */ /* 0x000fe20000400000 */
[----:B------:R-:W-:Y:S01]  /*4c30*/  F2FP.BF16.F32.PACK_AB R25, R50, R79 ;  /* 0x0000004f3219723e */ /* 0x000fe200000010ff */
[----:B---3--:R-:W-:Y:S01]  /*4c40*/  @!P3 FMUL R109, R109, R109 ;  /* 0x0000006d6d6db220 */ /* 0x008fe20000400000 */
[----:B------:R-:W-:Y:S01]  /*4c50*/  F2FP.BF16.F32.PACK_AB R27, R46, R71 ;  /* 0x000000472e1b723e */ /* 0x000fe200000010ff */
[----:B------:R-:W1:Y:S01]  /*4c60*/  MUFU.EX2 R111, R124 ;  /* 0x0000007c006f7308 */ /* 0x000e620000000800 */
[----:B------:R-:W-:Y:S01]  /*4c70*/  FSETP.GEU.AND P6, PT, R125, -126, PT ;  /* 0xc2fc00007d00780b */ /* 0x000fe20003fce000 */
[----:B------:R-:W-:Y:S01]  /*4c80*/  FADD R184, R15, R184 ;  /* 0x000000b80fb87221 */ /* 0x000fe20000000000 */
[----:B------:R-:W-:Y:S01]  /*4c90*/  WARPGROUP.ARRIVE ;  /* 0x00000000000079c5 */ /* 0x000fe20000000000 */
[----:B------:R-:W-:Y:S01]  /*4ca0*/  FSETP.GEU.AND P3, PT, R126, -126, PT ;  /* 0xc2fc00007e00780b */ /* 0x000fe20003f6e000 */
[----:B------:R-:W-:Y:S01]  /*4cb0*/  FADD R187, R14, R187 ;  /* 0x000000bb0ebb7221 */ /* 0x000fe20000000000 */
[----:B--2---:R-:W-:Y:S01]  /*4cc0*/  @!P4 FMUL R108, R108, R108 ;  /* 0x0000006c6c6cc220 */ /* 0x004fe20000400000 */
[----:B------:R-:W-:Y:S01]  /*4cd0*/  FSETP.GEU.AND P4, PT, R127, -126, PT ;  /* 0xc2fc00007f00780b */ /* 0x000fe20003f8e000 */
[----:B------:R-:W2:Y:S01]  /*4ce0*/  MUFU.EX2 R117, R122 ;  /* 0x0000007a00757308 */ /* 0x000ea20000000800 */
[----:B------:R-:W-:Y:S01]  /*4cf0*/  HGMMA.64x64x16.F32.BF16 R152, R24, gdesc[UR4].tnspB, R152, gsb0 ;  /* 0x40e0000418987df0 */ /* 0x000fe20008001898 */
[----:B------:R-:W-:Y:S01]  /*4d00*/  UIADD3 UR6, UR14, 0xc80, URZ ;  /* 0x00000c800e067890 */ /* 0x000fe2000fffe03f */
[----:B------:R-:W-:Y:S01]  /*4d10*/  FADD R88, R19, R88 ;  /* 0x0000005813587221 */ /* 0x000fe20000000000 */
[----:B------:R-:W-:Y:S01]  /*4d20*/  UMOV UR7, 0x40000040 ;  /* 0x4000004000077882 */ /* 0x000fe20000000000 */
[----:B------:R-:W-:Y:S01]  /*4d30*/  FADD R79, R18, R79 ;  /* 0x0000004f124f7221 */ /* 0x000fe20000000000 */
[----:B------:R-:W-:Y:S01]  /*4d40*/  @!P6 FMUL R125, R125, 0.5 ;  /* 0x3f0000007d7de820 */ /* 0x000fe20000400000 */
[----:B------:R-:W-:Y:S01]  /*4d50*/  FADD R71, R20, R71 ;  /* 0x0000004714477221 */ /* 0x000fe20000000000 */
[----:B------:R-:W3:Y:S01]  /*4d60*/  MUFU.EX2 R118, R123 ;  /* 0x0000007b00767308 */ /* 0x000ee20000000800 */
[----:B------:R-:W-:Y:S01]  /*4d70*/  @!P3 FMUL R126, R126, 0.5 ;  /* 0x3f0000007e7eb820 */ /* 0x000fe20000400000 */
[----:B-1----:R-:W-:Y:S01]  /*4d80*/  @!P2 FMUL R111, R111, R111 ;  /* 0x0000006f6f6fa220 */ /* 0x002fe20000400000 */
[----:B------:R-:W-:Y:S01]  /*4d90*/  FSETP.GEU.AND P2, PT, R128, -126, PT ;  /* 0xc2fc00008000780b */ /* 0x000fe20003f4e000 */
[----:B------:R-:W-:Y:S01]  /*4da0*/  @!P4 FMUL R127, R127, 0.5 ;  /* 0x3f0000007f7fc820 */ /* 0x000fe20000400000 */
[----:B------:R-:W-:Y:S01]  /*4db0*/  FADD R56, R56, R109 ;  /* 0x0000006d38387221 */ /* 0x000fe20000000000 */
[----:B------:R-:W-:Y:S01]  /*4dc0*/  FADD R57, R57, R108 ;  /* 0x0000006c39397221 */ /* 0x000fe20000000000 */
[----:B------:R-:W-:Y:S01]  /*4dd0*/  FADD R60, R60, R111 ;  /* 0x0000006f3c3c7221 */ /* 0x000fe20000000000 */
[----:B------:R-:W1:Y:S01]  /*4de0*/  MUFU.EX2 R112, R125 ;  /* 0x0000007d00707308 */ /* 0x000e620000000800 */
[----:B--2---:R-:W-:Y:S01]  /*4df0*/  @!P5 FMUL R117, R117, R117 ;  /* 0x000000757575d220 */ /* 0x004fe20000400000 */
[----:B------:R-:W-:Y:S01]  /*4e00*/  FSETP.GEU.AND P5, PT, R132, -126, PT ;  /* 0xc2fc00008400780b */ /* 0x000fe20003fae000 */
[----:B------:R-:W-:Y:S01]  /*4e10*/  FADD R43, R43, R94 ;  /* 0x0000005e2b2b7221 */ /* 0x000fe20000000000 */
[----:B------:R-:W-:Y:S01]  /*4e20*/  FADD R56, R185, R56 ;  /* 0x00000038b9387221 */ /* 0x000fe20000000000 */
[----:B------:R-:W-:Y:S01]  /*4e30*/  FADD R57, R184, R57 ;  /* 0x00000039b8397221 */ /* 0x000fe20000000000 */
[----:B------:R-:W-:-:S02]  /*4e40*/  FADD R60, R187, R60 ;  /* 0x0000003cbb3c7221 */ /* 0x000fc40000000000 */
[----:B------:R-:W2:Y:S01]  /*4e50*/  MUFU.EX2 R119, R126 ;  /* 0x0000007e00777308 */ /* 0x000ea20000000800 */
[----:B---3--:R-:W-:Y:S01]  /*4e60*/  @!P1 FMUL R118, R118, R118 ;  /* 0x0000007676769220 */ /* 0x008fe20000400000 */
[----:B------:R-:W-:Y:S01]  /*4e70*/  @!P2 FMUL R128, R128, 0.5 ;  /* 0x3f0000008080a820 */ /* 0x000fe20000400000 */
[----:B------:R-:W-:Y:S02]  /*4e80*/  FSETP.GEU.AND P1, PT, R133, -126, PT ;  /* 0xc2fc00008500780b */ /* 0x000fe40003f2e000 */
[----:B------:R-:W-:Y:S02]  /*4e90*/  FADD R59, R59, R118 ;  /* 0x000000763b3b7221 */ /* 0x000fe40000000000 */
[----:B------:R-:W-:Y:S01]  /*4ea0*/  @!P5 FMUL R132, R132, 0.5 ;  /* 0x3f0000008484d820 */ /* 0x000fe20000400000 */
[----:B------:R-:W3:Y:S01]  /*4eb0*/  MUFU.EX2 R120, R127 ;  /* 0x0000007f00787308 */ /* 0x000ee20000000800 */
[----:B-1----:R-:W-:Y:S01]  /*4ec0*/  @!P6 FMUL R112, R112, R112 ;  /* 0x000000707070e220 */ /* 0x002fe20000400000 */
[----:B------:R-:W-:-:S03]  /*4ed0*/  FSETP.GEU.AND P6, PT, R129, -126, PT ;  /* 0xc2fc00008100780b */ /* 0x000fc60003fce000 */
[----:B------:R-:W-:-:S03]  /*4ee0*/  FADD R61, R61, R112 ;  /* 0x000000703d3d7221 */ /* 0x000fc60000000000 */
[----:B------:R-:W1:Y:S01]  /*4ef0*/  MUFU.EX2 R113, R128 ;  /* 0x0000008000717308 */ /* 0x000e620000000800 */
[----:B--2---:R-:W-:Y:S01]  /*4f00*/  @!P3 FMUL R119, R119, R119 ;  /* 0x000000777777b220 */ /* 0x004fe20000400000 */
[----:B------:R-:W-:Y:S01]  /*4f10*/  FSETP.GEU.AND P3, PT, R130, -126, PT ;  /* 0xc2fc00008200780b */ /* 0x000fe20003f6e000 */
[----:B------:R-:W-:Y:S01]  /*4f20*/  @!P1 FMUL R133, R133, 0.5 ;  /* 0x3f00000085859820 */ /* 0x000fe20000400000 */
[----:B------:R-:W-:Y:S01]  /*4f30*/  FADD R61, R88, R61 ;  /* 0x0000003d583d7221 */ /* 0x000fe20000000000 */
[----:B------:R-:W-:Y:S02]  /*4f40*/  FADD R62, R62, R119 ;  /* 0x000000773e3e7221 */ /* 0x000fe40000000000 */
[----:B------:R-:W-:Y:S01]  /*4f50*/  @!P6 FMUL R129, R129, 0.5 ;  /* 0x3f0000008181e820 */ /* 0x000fe20000400000 */
[----:B------:R-:W2:Y:S01]  /*4f60*/  MUFU.EX2 R115, R132 ;  /* 0x0000008400737308 */ /* 0x000ea20000000800 */
[----:B---3--:R-:W-:Y:S01]  /*4f70*/  @!P4 FMUL R120, R120, R120 ;  /* 0x000000787878c220 */ /* 0x008fe20000400000 */
[----:B------:R-:W-:Y:S01]  /*4f80*/  FSETP.GEU.AND P4, PT, R131, -126, PT ;  /* 0xc2fc00008300780b */ /* 0x000fe20003f8e000 */
[----:B------:R-:W-:-:S04]  /*4f90*/  FADD R62, R71, R62 ;  /* 0x0000003e473e7221 */ /* 0x000fc80000000000 */
        /* <DEDUP_REMOVED lines=11> */
[----:B------:R-:W-:Y:S01]  /*5050*/  FSETP.GEU.AND P6, PT, R135, -126, PT ;  /* 0xc2fc00008700780b */ /* 0x000fe20003fce000 */
[----:B------:R-:W-:Y:S02]  /*5060*/  WARPGROUP.DEPBAR.LE gsb0, 0x0 ;  /* 0x00008000000079c5 */ /* 0x000fe40000010000 */
[----:B------:R-:W-:-:S03]  /*5070*/  F2FP.BF16.F32.PACK_AB R24, R96, R189 ;  /* 0x000000bd6018723e */ /* 0x000fc600000010ff */
[----:B------:R-:W3:Y:S01]  /*5080*/  MUFU.EX2 R122, R131 ;  /* 0x00000083007a7308 */ /* 0x000ee20000000800 */
[----:B------:R-:W-:Y:S01]  /*5090*/  F2FP.BF16.F32.PACK_AB R26, R90, R89 ;  /* 0x000000595a1a723e */ /* 0x000fe200000010ff */
[----:B-1----:R-:W-:Y:S01]  /*50a0*/  @!P1 FMUL R116, R116, R116 ;  /* 0x0000007474749220 */ /* 0x002fe20000400000 */
[----:B------:R-:W-:Y:S01]  /*50b0*/  F2FP.BF16.F32.PACK_AB R25, R99, R98 ;  /* 0x000000626319723e */ /* 0x000fe200000010ff */
[----:B------:R-:W-:Y:S01]  /*50c0*/  @!P5 FMUL R136, R136, 0.5 ;  /* 0x3f0000008888d820 */ /* 0x000fe20000400000 */
[----:B------:R-:W-:Y:S02]  /*50d0*/  F2FP.BF16.F32.PACK_AB R27, R54, R87 ;  /* 0x00000057361b723e */ /* 0x000fe400000010ff */
[----:B------:R-:W-:Y:S01]  /*50e0*/  @!P6 FMUL R135, R135, 0.5 ;  /* 0x3f0000008787e820 */ /* 0x000fe20000400000 */
[----:B--2---:R-:W-:Y:S01]  /*50f0*/  @!P3 FMUL R121, R121, R121 ;  /* 0x000000797979b220 */ /* 0x004fe20000400000 */
[----:B------:R-:W1:Y:S01]  /*5100*/  MUFU.EX2 R123, R134 ;  /* 0x00000086007b7308 */ /* 0x000e620000000800 */
[----:B------:R-:W-:Y:S01]  /*5110*/  WARPGROUP.ARRIVE ;  /* 0x00000000000079c5 */ /* 0x000fe20000000000 */
[----:B------:R-:W-:Y:S01]  /*5120*/  FSETP.GEU.AND P3, PT, R137, -126, PT ;  /* 0xc2fc00008900780b */ /* 0x000fe20003f6e000 */
[----:B------:R-:W-:Y:S01]  /*5130*/  FADD R98, R13, R98 ;  /* 0x000000620d627221 */ /* 0x000fe20000000000 */
[----:B------:R-:W-:-:S03]  /*5140*/  ISETP.GE.AND P1, PT, R11, 0x101, PT ;  /* 0x000001010b00780c */ /* 0x000fc60003f26270 */
[----:B------:R-:W-:Y:S01]  /*5150*/  HGMMA.64x64x16.F32.BF16 R152, R24, gdesc[UR4].tnspB, R152, gsb0 ;  /* 0x40e0000418987df0 */ /* 0x000fe20008001898 */
[----:B------:R-:W-:Y:S01]  /*5160*/  UIADD3 UR6, UR14, 0xd00, URZ ;  /* 0x00000d000e067890 */ /* 0x000fe2000fffe03f */
[----:B------:R-:W2:Y:S01]  /*5170*/  MUFU.EX2 R124, R135 ;  /* 0x00000087007c7308 */ /* 0x000ea20000000800 */
[----:B------:R-:W-:Y:S01]  /*5180*/  UMOV UR7, 0x40000040 ;  /* 0x4000004000077882 */ /* 0x000fe20000000000 */
[----:B---3--:R-:W-:Y:S01]  /*5190*/  @!P4 FMUL R122, R122, R122 ;  /* 0x0000007a7a7ac220 */ /* 0x008fe20000400000 */
[----:B------:R-:W-:-:S03]  /*51a0*/  FSETP.GEU.AND P4, PT, R140, -126, PT ;  /* 0xc2fc00008c00780b */ /* 0x000fc60003f8e000 */
[----:B------:R-:W-:Y:S01]  /*51b0*/  @!P3 FMUL R137, R137, 0.5 ;  /* 0x3f0000008989b820 */ /* 0x000fe20000400000 */
[----:B------:R-:W-:Y:S01]  /*51c0*/  FADD R67, R67, R122 ;  /* 0x0000007a43437221 */ /* 0x000fe20000000000 */
[----:B-1----:R-:W-:Y:S01]  /*51d0*/  @!P2 FMUL R123, R123, R123 ;  /* 0x0000007b7b7ba220 */ /* 0x002fe20000400000 */
[----:B------:R-:W1:Y:S01]  /*51e0*/  MUFU.EX2 R11, R136 ;  /* 0x00000088000b7308 */ /* 0x000e620000000800 */
[----:B------:R-:W-:Y:S01]  /*51f0*/  FSETP.GEU.AND P2, PT, R141, -126, PT ;  /* 0xc2fc00008d00780b */ /* 0x000fe20003f4e000 */
[----:B------:R-:W-:-:S05]  /*5200*/  FADD R22, R22, R67 ;  /* 0x0000004316167221 */ /* 0x000fca0000000000 */
[----:B------:R-:W-:Y:S01]  /*5210*/  @!P4 FMUL R140, R140, 0.5 ;  /* 0x3f0000008c8cc820 */ /* 0x000fe20000400000 */
[----:B--2---:R-:W-:Y:S01]  /*5220*/  @!P6 FMUL R124, R124, R124 ;  /* 0x0000007c7c7ce220 */ /* 0x004fe20000400000 */
[----:B------:R-:W2:Y:S01]  /*5230*/  MUFU.EX2 R12, R137 ;  /* 0x00000089000c7308 */ /* 0x000ea20000000800 */
[----:B------:R-:W-:-:S04]  /*5240*/  FSETP.GEU.AND P6, PT, R138, -126, PT ;  /* 0xc2fc00008a00780b */ /* 0x000fc80003fce000 */
[----:B------:R-:W-:-:S03]  /*5250*/  @!P2 FMUL R141, R141, 0.5 ;  /* 0x3f0000008d8da820 */ /* 0x000fc60000400000 */
[----:B------:R-:W3:Y:S01]  /*5260*/  MUFU.EX2 R15, R140 ;  /* 0x0000008c000f7308 */ /* 0x000ee20000000800 */
[----:B-1----:R-:W-:Y:S01]  /*5270*/  @!P5 FMUL R11, R11, R11 ;  /* 0x0000000b0b0bd220 */ /* 0x002fe20000400000 */
[----:B------:R-:W-:-:S04]  /*5280*/  FSETP.GEU.AND P5, PT, R139, -126, PT ;  /* 0xc2fc00008b00780b */ /* 0x000fc80003fae000 */
[----:B------:R-:W-:Y:S01]  /*5290*/  @!P6 FMUL R138, R138, 0.5 ;  /* 0x3f0000008a8ae820 */ /* 0x000fe20000400000 */
[----:B--2---:R-:W-:Y:S01]  /*52a0*/  @!P3 FMUL R12, R12, R12 ;  /* 0x0000000c0c0cb220 */ /* 0x004fe20000400000 */
[----:B------:R-:W-:-:S07]  /*52b0*/  FSETP.GEU.AND P3, PT, R142, -126, PT ;  /* 0xc2fc00008e00780b */ /* 0x000fce0003f6e000 */
[----:B------:R-:W-:Y:S01]  /*52c0*/  @!P5 FMUL R139, R139, 0.5 ;  /* 0x3f0000008b8bd820 */ /* 0x000fe20000400000 */
[----:B---3--:R-:W-:Y:S01]  /*52d0*/  @!P4 FMUL R15, R15, R15 ;  /* 0x0000000f0f0fc220 */ /* 0x008fe20000400000 */
[----:B------:R-:W-:Y:S02]  /*52e0*/  FSETP.GEU.AND P4, PT, R143, -126, PT ;  /* 0xc2fc00008f00780b */ /* 0x000fe40003f8e000 */
[----:B------:R-:W1:Y:S02]  /*52f0*/  MUFU.EX2 R14, R139 ;  /* 0x0000008b000e7308 */ /* 0x000e640000000800 */
[----:B------:R-:W-:-:S06]  /*5300*/  @!P3 FMUL R142, R142, 0.5 ;  /* 0x3f0000008e8eb820 */ /* 0x000fcc0000400000 */
[----:B------:R-:W2:Y:S03]  /*5310*/  MUFU.EX2 R19, R142 ;  /* 0x0000008e00137308 */ /* 0x000ea60000000800 */
[----:B------:R-:W-:-:S05]  /*5320*/  @!P4 FMUL R143, R143, 0.5 ;  /* 0x3f0000008f8fc820 */ /* 0x000fca0000400000 */
[----:B------:R-:W3:Y:S01]  /*5330*/  MUFU.EX2 R18, R143 ;  /* 0x0000008f00127308 */ /* 0x000ee20000000800 */
[----:B-1----:R-:W-:Y:S01]  /*5340*/  @!P5 FMUL R14, R14, R14 ;  /* 0x0000000e0e0ed220 */ /* 0x002fe20000400000 */
[----:B------:R-:W-:-:S03]  /*5350*/  FSETP.GEU.AND P5, PT, R148, -126, PT ;  /* 0xc2fc00009400780b */ /* 0x000fc60003fae000 */
[----:B------:R-:W-:Y:S01]  /*5360*/  FADD R75, R75, R14 ;  /* 0x0000000e4b4b7221 */ /* 0x000fe20000000000 */
[----:B--2---:R-:W-:Y:S01]  /*5370*/  @!P3 FMUL R19, R19, R19 ;  /* 0x000000131313b220 */ /* 0x004fe20000400000 */
[----:B------:R-:W-:Y:S02]  /*5380*/  FSETP.GEU.AND P3, PT, R149, -126, PT ;  /* 0xc2fc00009500780b */ /* 0x000fe40003f6e000 */
[----:B------:R-:W-:Y:S01]  /*5390*/  FADD R30, R30, R75 ;  /* 0x0000004b1e1e7221 */ /* 0x000fe20000000000 */
[----:B------:R-:W-:Y:S01]  /*53a0*/  FADD R78, R78, R19 ;  /* 0x000000134e4e7221 */ /* 0x000fe20000000000 */
[----:B------:R-:W-:Y:S02]  /*53b0*/  WARPGROUP.DEPBAR.LE gsb0, 0x0 ;  /* 0x00008000000079c5 */ /* 0x000fe40000010000 */
[----:B------:R-:W-:Y:S01]  /*53c0*/  F2FP.BF16.F32.PACK_AB R24, R100, R97 ;  /* 0x000000616418723e */ /* 0x000fe200000010ff */
[----:B---3--:R-:W-:Y:S01]  /*53d0*/  @!P4 FMUL R18, R18, R18 ;  /* 0x000000121212c220 */ /* 0x008fe20000400000 */
[----:B------:R-:W-:Y:S01]  /*53e0*/  F2FP.BF16.F32.PACK_AB R26, R102, R101 ;  /* 0x00000065661a723e */ /* 0x000fe200000010ff */
[----:B------:R-:W-:Y:S01]  /*53f0*/  @!P5 FMUL R148, R148, 0.5 ;  /* 0x3f0000009494d820 */ /* 0x000fe20000400000 */
[----:B------:R-:W-:Y:S01]  /*5400*/  F2FP.BF16.F32.PACK_AB R25, R107, R186 ;  /* 0x000000ba6b19723e */ /* 0x000fe200000010ff */
[----:B------:R-:W-:Y:S01]  /*5410*/  FADD R186, R35, R186 ;  /* 0x000000ba23ba7221 */ /* 0x000fe20000000000 */
[----:B------:R-:W-:Y:S01]  /*5420*/  F2FP.BF16.F32.PACK_AB R27, R91, R110 ;  /* 0x0000006e5b1b723e */ /* 0x000fe200000010ff */
[----:B------:R-:W-:Y:S01]  /*5430*/  FADD R35, R76, R15 ;  /* 0x0000000f4c237221 */ /* 0x000fe20000000000 */
[----:B------:R-:W-:Y:S01]  /*5440*/  FSETP.GEU.AND P4, PT, R146, -126, PT ;  /* 0xc2fc00009200780b */ /* 0x000fe20003f8e000 */
[----:B------:R-:W-:Y:S01]  /*5450*/  @!P3 FMUL R149, R149, 0.5 ;  /* 0x3f0000009595b820 */ /* 0x000fe20000400000 */
[----:B------:R-:W-:Y:S01]  /*5460*/  WARPGROUP.ARRIVE ;  /* 0x00000000000079c5 */ /* 0x000fe20000000000 */
[----:B------:R-:W-:Y:S01]  /*5470*/  FADD R55, R55, R18 ;  /* 0x0000001237377221 */ /* 0x000fe20000000000 */
[----:B------:R-:W-:Y:S01]  /*5480*/  FADD R35, R44, R35 ;  /* 0x000000232c237221 */ /* 0x000fe20000000000 */
[----:B------:R-:W-:-:S02]  /*5490*/  FADD R31, R31, R78 ;  /* 0x0000004e1f1f7221 */ /* 0x000fc40000000000 */
[----:B------:R-:W-:Y:S01]  /*54a0*/  FADD R34, R34, R55 ;  /* 0x0000003722227221 */ /* 0x000fe20000000000 */
[----:B------:R-:W-:Y:S01]  /*54b0*/  HGMMA.64x64x16.F32.BF16 R152, R24, gdesc[UR4].tnspB, R152, gsb0 ;  /* 0x40e0000418987df0 */ /* 0x000fe20008001898 */
[----:B------:R-:W-:Y:S01]  /*54c0*/  UIADD3 UR6, UR14, 0xd80, URZ ;  /* 0x00000d800e067890 */ /* 0x000fe2000fffe03f */
[----:B------:R-:W-:Y:S01]  /*54d0*/  FADD R35, R60, R35 ;  /* 0x000000233c237221 */ /* 0x000fe20000000000 */
[----:B------:R-:W-:Y:S01]  /*54e0*/  UMOV UR7, 0x40000040 ;  /* 0x4000004000077882 */ /* 0x000fe20000000000 */
[----:B------:R-:W-:Y:S01]  /*54f0*/  FADD R31, R62, R31 ;  /* 0x0000001f3e1f7221 */ /* 0x000fe20000000000 */
[----:B------:R-:W-:Y:S01]  /*5500*/  @!P4 FMUL R146, R146, 0.5 ;  /* 0x3f0000009292c820 */ /* 0x000fe20000400000 */
[----:B------:R-:W-:Y:S02]  /*5510*/  WARPGROUP.DEPBAR.LE gsb0, 0x0 ;  /* 0x00008000000079c5 */ /* 0x000fe40000010000 */
[----:B------:R-:W-:Y:S02]  /*5520*/  F2FP.BF16.F32.PACK_AB R24, R104, R103 ;  /* 0x000000676818723e */ /* 0x000fe400000010ff */
[----:B------:R-:W-:-:S02]  /*5530*/  F2FP.BF16.F32.PACK_AB R26, R106, R105 ;  /* 0x000000696a1a723e */ /* 0x000fc400000010ff */
[----:B------:R-:W-:Y:S02]  /*5540*/  F2FP.BF16.F32.PACK_AB R25, R92, R93 ;  /* 0x0000005d5c19723e */ /* 0x000fe400000010ff */
[----:B------:R-:W-:-:S04]  /*5550*/  F2FP.BF16.F32.PACK_AB R27, R94, R95 ;  /* 0x0000005f5e1b723e */ /* 0x000fc800000010ff */
[----:B------:R-:W-:-:S06]  /*5560*/  WARPGROUP.ARRIVE ;  /* 0x00000000000079c5 */ /* 0x000fcc0000000000 */
[----:B------:R-:W-:Y:S01]  /*5570*/  HGMMA.64x64x16.F32.BF16 R152, R24, gdesc[UR4].tnspB, R152, gsb0 ;  /* 0x40e0000418987df0 */ /* 0x000fe20008001898 */
[----:B------:R-:W-:Y:S01]  /*5580*/  UIADD3 UR6, UR14, 0xe00, URZ ;  /* 0x00000e000e067890 */ /* 0x000fe2000fffe03f */
[----:B------:R-:W-:Y:S01]  /*5590*/  UMOV UR7, 0x40000040 ;  /* 0x4000004000077882 */ /* 0x000fe20000000000 */
[----:B------:R-:W-:Y:S02]  /*55a0*/  WARPGROUP.DEPBAR.LE gsb0, 0x0 ;  /* 0x00008000000079c5 */ /* 0x000fe40000010000 */
[----:B------:R-:W-:Y:S02]  /*55b0*/  F2FP.BF16.F32.PACK_AB R24, R108, R109 ;  /* 0x0000006d6c18723e */ /* 0x000fe400000010ff */
[----:B------:R-:W-:Y:S02]  /*55c0*/  F2FP.BF16.F32.PACK_AB R26, R112, R111 ;  /* 0x0000006f701a723e */ /* 0x000fe400000010ff */
[----:B------:R-:W-:Y:S02]  /*55d0*/  F2FP.BF16.F32.PACK_AB R25, R118, R117 ;  /* 0x000000757619723e */ /* 0x000fe400000010ff */
[----:B------:R-:W-:Y:S01]  /*55e0*/  F2FP.BF16.F32.PACK_AB R27, R120, R119 ;  /* 0x00000077781b723e */ /* 0x000fe200000010ff */
[----:B------:R-:W-:-:S03]  /*55f0*/  FADD R120, R47, R120 ;  /* 0x000000782f787221 */ /* 0x000fc60000000000 */
[----:B------:R-:W-:Y:S01]  /*5600*/  WARPGROUP.ARRIVE ;  /* 0x00000000000079c5 */ /* 0x000fe20000000000 */
[----:B------:R-:W-:-:S04]  /*5610*/  FADD R23, R23, R120 ;  /* 0x0000007817177221 */ /* 0x000fc80000000000 */
[----:B------:R-:W-:Y:S01]  /*5620*/  FADD R23, R23, R34 ;  /* 0x0000002217177221 */ /* 0x000fe20000000000 */
[----:B------:R-:W-:Y:S01]  /*5630*/  HGMMA.64x64x16.F32.BF16 R152, R24, gdesc[UR4].tnspB, R152, gsb0 ;  /* 0x40e0000418987df0 */ /* 0x000fe20008001898 */
[----:B------:R-:W-:Y:S01]  /*5640*/  UIADD3 UR6, UR14, 0xe80, URZ ;  /* 0x00000e800e067890 */ /* 0x000fe2000fffe03f */
[----:B------:R-:W-:Y:S01]  /*5650*/  UMOV UR7, 0x40000040 ;  /* 0x4000004000077882 */ /* 0x000fe20000000000 */
[----:B------:R-:W-:Y:S02]  /*5660*/  WARPGROUP.DEPBAR.LE gsb0, 0x0 ;  /* 0x00008000000079c5 */ /* 0x000fe40000010000 */
[----:B------:R-:W-:Y:S01]  /*5670*/  F2FP.BF16.F32.PACK_AB R24, R114, R113 ;  /* 0x000000717218723e */ /* 0x000fe200000010ff */
[----:B------:R-:W-:Y:S01]  /*5680*/  FADD R114, R65, R114 ;  /* 0x0000007241727221 */ /* 0x000fe20000000000 */
[----:B------:R-:W-:Y:S01]  /*5690*/  F2FP.BF16.F32.PACK_AB R26, R116, R115 ;  /* 0x00000073741a723e */ /* 0x000fe200000010ff */
[----:B------:R-:W-:Y:S01]  /*56a0*/  FADD R115, R68, R115 ;  /* 0x0000007344737221 */ /* 0x000fe20000000000 */
[----:B------:R-:W-:Y:S01]  /*56b0*/  F2FP.BF16.F32.PACK_AB R25, R122, R121 ;  /* 0x000000797a19723e */ /* 0x000fe200000010ff */
[----:B------:R-:W-:Y:S01]  /*56c0*/  FADD R68, R58, R117 ;  /* 0x000000753a447221 */ /* 0x000fe20000000000 */
[----:B------:R-:W-:Y:S01]  /*56d0*/  F2FP.BF16.F32.PACK_AB R27, R124, R123 ;  /* 0x0000007b7c1b723e */ /* 0x000fe200000010ff */
[----:B------:R-:W-:Y:S01]  /*56e0*/  FADD R113, R64, R113 ;  /* 0x0000007140717221 */ /* 0x000fe20000000000 */
[----:B------:R-:W-:Y:S01]  /*56f0*/  FADD R64, R21, R50 ;  /* 0x0000003215407221 */ /* 0x000fe20000000000 */
[----:B------:R-:W-:Y:S01]  /*5700*/  FADD R21, R72, R11 ;  /* 0x0000000b48157221 */ /* 0x000fe20000000000 */
[----:B------:R-:W-:Y:S01]  /*5710*/  WARPGROUP.ARRIVE ;  /* 0x00000000000079c5 */ /* 0x000fe20000000000 */
[----:B------:R-:W-:Y:S01]  /*5720*/  FADD R50, R73, R12 ;  /* 0x0000000c49327221 */ /* 0x000fe20000000000 */
[----:B------:R-:W-:Y:S01]  /*5730*/  FADD R116, R69, R116 ;  /* 0x0000007445747221 */ /* 0x000fe20000000000 */
[----:B------:R-:W-:Y:S01]  /*5740*/  FADD R21, R40, R21 ;  /* 0x0000001528157221 */ /* 0x000fe20000000000 */
[----:B------:R-:W-:Y:S01]  /*5750*/  FADD R121, R66, R121 ;  /* 0x0000007942797221 */ /* 0x000fe20000000000 */
[----:B------:R-:W-:Y:S01]  /*5760*/  FADD R123, R70, R123 ;  /* 0x0000007b467b7221 */ /* 0x000fe20000000000 */
[----:B------:R-:W-:Y:S01]  /*5770*/  HGMMA.64x64x16.F32.BF16 R152, R24, gdesc[UR4].tnspB, R152, gsb0 ;  /* 0x40e0000418987df0 */ /* 0x000fe20008001898 */
[----:B------:R-:W-:Y:S01]  /*5780*/  UIADD3 UR6, UR14, 0xf00, URZ ;  /* 0x00000f000e067890 */ /* 0x000fe2000fffe03f */
[----:B------:R-:W-:Y:S01]  /*5790*/  FADD R124, R51, R124 ;  /* 0x0000007c337c7221 */ /* 0x000fe20000000000 */
[----:B------:R-:W-:Y:S01]  /*57a0*/  UMOV UR7, 0x40000040 ;  /* 0x4000004000077882 */ /* 0x000fe20000000000 */
[----:B------:R-:W-:Y:S01]  /*57b0*/  FADD R50, R41, R50 ;  /* 0x0000003229327221 */ /* 0x000fe20000000000 */
        /* <DEDUP_REMOVED lines=12> */
[----:B------:R-:W-:-:S02]  /*5880*/  WARPGROUP.DEPBAR.LE gsb0, 0x0 ;  /* 0x00008000000079c5 */ /* 0x000fc40000010000 */
[----:B------:R-:W1:Y:S01]  /*5890*/  MUFU.EX2 R26, R141 ;  /* 0x0000008d001a7308 */ /* 0x000e620000000800 */
[----:B------:R-:W-:Y:S02]  /*58a0*/  F2FP.BF16.F32.PACK_AB R24, R12, R11 ;  /* 0x0000000b0c18723e */ /* 0x000fe400000010ff */
[----:B------:R-:W-:-:S05]  /*58b0*/  F2FP.BF16.F32.PACK_AB R27, R18, R19 ;  /* 0x00000013121b723e */ /* 0x000fca00000010ff */
[----:B------:R-:W2:Y:S01]  /*58c0*/  MUFU.EX2 R25, R138 ;  /* 0x0000008a00197308 */ /* 0x000ea20000000800 */
[----:B-1----:R-:W-:Y:S01]  /*58d0*/  @!P2 FMUL R26, R26, R26 ;  /* 0x0000001a1a1aa220 */ /* 0x002fe20000400000 */
[----:B------:R-:W-:-:S03]  /*58e0*/  FSETP.GEU.AND P2, PT, R144, -126, PT ;  /* 0xc2fc00009000780b */ /* 0x000fc60003f4e000 */
[----:B------:R-:W-:Y:S01]  /*58f0*/  FADD R58, R77, R26 ;  /* 0x0000001a4d3a7221 */ /* 0x000fe20000000000 */
[----:B------:R-:W-:Y:S02]  /*5900*/  F2FP.BF16.F32.PACK_AB R26, R26, R15 ;  /* 0x0000000f1a1a723e */ /* 0x000fe400000010ff */
[----:B------:R-:W1:Y:S01]  /*5910*/  MUFU.EX2 R15, R148 ;  /* 0x00000094000f7308 */ /* 0x000e620000000800 */
[----:B--2---:R-:W-:Y:S01]  /*5920*/  @!P6 FMUL R25, R25, R25 ;  /* 0x000000191919e220 */ /* 0x004fe20000400000 */
[----:B------:R-:W-:Y:S01]  /*5930*/  FSETP.GEU.AND P6, PT, R145, -126, PT ;  /* 0xc2fc00009100780b */ /* 0x000fe20003fce000 */
[----:B------:R-:W-:Y:S02]  /*5940*/  FADD R58, R45, R58 ;  /* 0x0000003a2d3a7221 */ /* 0x000fe40000000000 */
[----:B------:R-:W-:Y:S01]  /*5950*/  FADD R65, R74, R25 ;  /* 0x000000194a417221 */ /* 0x000fe20000000000 */
[----:B------:R-:W-:Y:S01]  /*5960*/  F2FP.BF16.F32.PACK_AB R25, R14, R25 ;  /* 0x000000190e19723e */ /* 0x000fe200000010ff */
[----:B------:R-:W-:Y:S01]  /*5970*/  @!P2 FMUL R144, R144, 0.5 ;  /* 0x3f0000009090a820 */ /* 0x000fe20000400000 */
[----:B------:R-:W-:Y:S01]  /*5980*/  FADD R58, R61, R58 ;  /* 0x0000003a3d3a7221 */ /* 0x000fe20000000000 */
[----:B------:R-:W-:Y:S01]  /*5990*/  FADD R65, R186, R65 ;  /* 0x00000041ba417221 */ /* 0x000fe20000000000 */
[----:B------:R-:W-:Y:S01]  /*59a0*/  WARPGROUP.ARRIVE ;  /* 0x00000000000079c5 */ /* 0x000fe20000000000 */
[----:B------:R-:W2:Y:S02]  /*59b0*/  MUFU.EX2 R11, R144 ;  /* 0x00000090000b7308 */ /* 0x000ea40000000800 */
[----:B------:R-:W-:-:S02]  /*59c0*/  FADD R65, R68, R65 ;  /* 0x0000004144417221 */ /* 0x000fc40000000000 */
[----:B------:R-:W-:Y:S01]  /*59d0*/  @!P6 FMUL R145, R145, 0.5 ;  /* 0x3f0000009191e820 */ /* 0x000fe20000400000 */
[----:B------:R-:W-:Y:S01]  /*59e0*/  HGMMA.64x64x16.F32.BF16 R152, R24, gdesc[UR4].tnspB, R152, gsb0 ;  /* 0x40e0000418987df0 */ /* 0x000fe20008001898 */
[----:B-1----:R-:W-:Y:S01]  /*59f0*/  @!P5 FMUL R15, R15, R15 ;  /* 0x0000000f0f0fd220 */ /* 0x002fe20000400000 */
[----:B------:R-:W-:Y:S01]  /*5a00*/  FSETP.GEU.AND P5, PT, R151, -126, PT ;  /* 0xc2fc00009700780b */ /* 0x000fe20003fae000 */
[----:B------:R-:W1:Y:S01]  /*5a10*/  MUFU.EX2 R12, R145 ;  /* 0x00000091000c7308 */ /* 0x000e620000000800 */
[----:B------:R-:W-:Y:S01]  /*5a20*/  UIADD3 UR6, UR14, 0xf80, URZ ;  /* 0x00000f800e067890 */ /* 0x000fe2000fffe03f */
[----:B------:R-:W-:Y:S01]  /*5a30*/  UMOV UR7, 0x40000040 ;  /* 0x4000004000077882 */ /* 0x000fe20000000000 */
[----:B--2---:R-:W-:Y:S01]  /*5a40*/  @!P2 FMUL R11, R11, R11 ;  /* 0x0000000b0b0ba220 */ /* 0x004fe20000400000 */
[----:B------:R-:W-:-:S08]  /*5a50*/  FSETP.GEU.AND P2, PT, R147, -126, PT ;  /* 0xc2fc00009300780b */ /* 0x000fd00003f4e000 */
[----:B------:R-:W-:Y:S01]  /*5a60*/  @!P5 FMUL R151, R151, 0.5 ;  /* 0x3f0000009797d820 */ /* 0x000fe20000400000 */
[----:B------:R-:W-:-:S03]  /*5a70*/  FADD R13, R80, R11 ;  /* 0x0000000b500d7221 */ /* 0x000fc60000000000 */
[----:B------:R-:W2:Y:S01]  /*5a80*/  MUFU.EX2 R18, R151 ;  /* 0x0000009700127308 */ /* 0x000ea20000000800 */
[----:B-1----:R-:W-:Y:S01]  /*5a90*/  @!P6 FMUL R12, R12, R12 ;  /* 0x0000000c0c0ce220 */ /* 0x002fe20000400000 */
[----:B------:R-:W-:Y:S01]  /*5aa0*/  FSETP.GEU.AND P6, PT, R150, -126, PT ;  /* 0xc2fc00009600780b */ /* 0x000fe20003fce000 */
[----:B------:R-:W-:Y:S02]  /*5ab0*/  FADD R13, R48, R13 ;  /* 0x0000000d300d7221 */ /* 0x000fe40000000000 */
[----:B------:R-:W-:Y:S01]  /*5ac0*/  FADD R20, R81, R12 ;  /* 0x0000000c51147221 */ /* 0x000fe20000000000 */
[----:B------:R-:W-:Y:S01]  /*5ad0*/  @!P2 FMUL R147, R147, 0.5 ;  /* 0x3f0000009393a820 */ /* 0x000fe20000400000 */
[----:B------:R-:W-:Y:S02]  /*5ae0*/  FADD R32, R32, R13 ;  /* 0x0000000d20207221 */ /* 0x000fe40000000000 */
[----:B------:R-:W-:Y:S01]  /*5af0*/  FADD R20, R49, R20 ;  /* 0x0000001431147221 */ /* 0x000fe20000000000 */
[----:B------:R-:W1:Y:S01]  /*5b00*/  MUFU.EX2 R14, R147 ;  /* 0x00000093000e7308 */ /* 0x000e620000000800 */
[----:B------:R-:W-:-:S02]  /*5b10*/  FADD R21, R21, R32 ;  /* 0x0000002015157221 */ /* 0x000fc40000000000 */
[----:B------:R-:W-:Y:S02]  /*5b20*/  FADD R33, R33, R20 ;  /* 0x0000001421217221 */ /* 0x000fe40000000000 */
[----:B------:R-:W-:Y:S01]  /*5b30*/  @!P6 FMUL R150, R150, 0.5 ;  /* 0x3f0000009696e820 */ /* 0x000fe20000400000 */
[----:B--2---:R-:W-:Y:S01]  /*5b40*/  @!P5 FMUL R18, R18, R18 ;  /* 0x000000121212d220 */ /* 0x004fe20000400000 */
[----:B------:R-:W-:Y:S01]  /*5b50*/  FADD R33, R50, R33 ;  /* 0x0000002132217221 */ /* 0x000fe20000000000 */
[----:B-1----:R-:W-:-:S04]  /*5b60*/  @!P2 FMUL R14, R14, R14 ;  /* 0x0000000e0e0ea220 */ /* 0x002fc80000400000 */
[----:B------:R-:W-:-:S04]  /*5b70*/  FADD R40, R83, R14 ;  /* 0x0000000e53287221 */ /* 0x000fc80000000000 */
[----:B------:R-:W-:-:S04]  /*5b80*/  FADD R39, R39, R40 ;  /* 0x0000002827277221 */ /* 0x000fc80000000000 */
[----:B------:R-:W-:-:S04]  /*5b90*/  FADD R39, R22, R39 ;  /* 0x0000002716277221 */ /* 0x000fc80000000000 */
[----:B------:R-:W-:Y:S01]  /*5ba0*/  FADD R30, R30, R39 ;  /* 0x000000271e1e7221 */ /* 0x000fe20000000000 */
[----:B------:R-:W-:Y:S02]  /*5bb0*/  WARPGROUP.DEPBAR.LE gsb0, 0x0 ;  /* 0x00008000000079c5 */ /* 0x000fe40000010000 */
[----:B------:R-:W1:Y:S01]  /*5bc0*/  MUFU.EX2 R26, R149 ;  /* 0x00000095001a7308 */ /* 0x000e620000000800 */
[----:B------:R-:W-:Y:S01]  /*5bd0*/  F2FP.BF16.F32.PACK_AB R24, R12, R11 ;  /* 0x0000000b0c18723e */ /* 0x000fe200000010ff */
[----:B------:R-:W-:-:S04]  /*5be0*/  FADD R11, R84, R15 ;  /* 0x0000000f540b7221 */ /* 0x000fc80000000000 */
[----:B------:R-:W-:Y:S02]  /*5bf0*/  FADD R11, R52, R11 ;  /* 0x0000000b340b7221 */ /* 0x000fe40000000000 */
[----:B------:R-:W2:Y:S02]  /*5c00*/  MUFU.EX2 R25, R146 ;  /* 0x0000009200197308 */ /* 0x000ea40000000800 */
[----:B------:R-:W-:-:S04]  /*5c10*/  FADD R36, R36, R11 ;  /* 0x0000000b24247221 */ /* 0x000fc80000000000 */
[----:B------:R-:W-:Y:S02]  /*5c20*/  FADD R36, R35, R36 ;  /* 0x0000002423247221 */ /* 0x000fe40000000000 */
[----:B------:R-:W3:Y:S01]  /*5c30*/  MUFU.EX2 R27, R150 ;  /* 0x00000096001b7308 */ /* 0x000ee20000000800 */
[----:B-1----:R-:W-:Y:S01]  /*5c40*/  @!P3 FMUL R26, R26, R26 ;  /* 0x0000001a1a1ab220 */ /* 0x002fe20000400000 */
[----:B------:R-:W-:-:S03]  /*5c50*/  FADD R21, R21, R36 ;  /* 0x0000002415157221 */ /* 0x000fc60000000000 */
[----:B------:R-:W-:Y:S01]  /*5c60*/  FADD R12, R85, R26 ;  /* 0x0000001a550c7221 */ /* 0x000fe20000000000 */
[----:B------:R-:W-:Y:S01]  /*5c70*/  F2FP.BF16.F32.PACK_AB R26, R26, R15 ;  /* 0x0000000f1a1a723e */ /* 0x000fe200000010ff */
[----:B--2---:R-:W-:Y:S02]  /*5c80*/  @!P4 FMUL R25, R25, R25 ;  /* 0x000000191919c220 */ /* 0x004fe40000400000 */
[----:B------:R-:W-:Y:S02]  /*5c90*/  FADD R12, R53, R12 ;  /* 0x0000000c350c7221 */ /* 0x000fe40000000000 */
[----:B------:R-:W-:Y:S01]  /*5ca0*/  FADD R15, R82, R25 ;  /* 0x00000019520f7221 */ /* 0x000fe20000000000 */
[----:B------:R-:W-:Y:S01]  /*5cb0*/  F2FP.BF16.F32.PACK_AB R25, R14, R25 ;  /* 0x000000190e19723e */ /* 0x000fe200000010ff */
[----:B------:R-:W-:Y:S01]  /*5cc0*/  FADD R14, R63, R18 ;  /* 0x000000123f0e7221 */ /* 0x000fe20000000000 */
[----:B------:R-:W-:Y:S01]  /*5cd0*/  FADD R37, R37, R12 ;  /* 0x0000000c25257221 */ /* 0x000fe20000000000 */
[----:B---3--:R-:W-:Y:S01]  /*5ce0*/  @!P6 FMUL R27, R27, R27 ;  /* 0x0000001b1b1be220 */ /* 0x008fe20000400000 */
[----:B------:R-:W-:Y:S01]  /*5cf0*/  FADD R15, R38, R15 ;  /* 0x0000000f260f7221 */ /* 0x000fe20000000000 */
[----:B------:R-:W-:Y:S01]  /*5d00*/  FADD R14, R43, R14 ;  /* 0x0000000e2b0e7221 */ /* 0x000fe20000000000 */
[----:B------:R-:W-:Y:S01]  /*5d10*/  IADD3 R12, R2, 0x22020, RZ ;  /* 0x00022020020c7810 */ /* 0x000fe20007ffe0ff */
        /* <DEDUP_REMOVED lines=10> */
[----:B------:R-:W-:Y:S01]  /*5dc0*/  PRMT R11, RZ, 0x654, R12 ;  /* 0x00000654ff0b7816 */ /* 0x000fe2000000000c */
[----:B------:R-:W-:Y:S01]  /*5dd0*/  HGMMA.64x64x16.F32.BF16 R152, R24, gdesc[UR4].tnspB, R152, gsb0 ;  /* 0x40e0000418987df0 */ /* 0x000fe20008001898 */
[----:B------:R-:W-:Y:S01]  /*5de0*/  FADD R28, R31, R28 ;  /* 0x0000001c1f1c7221 */ /* 0x000fe20000000000 */
[----:B------:R-:W-:Y:S01]  /*5df0*/  FADD R58, R33, R58 ;  /* 0x0000003a213a7221 */ /* 0x000fe20000000000 */
[----:B------:R-:W-:-:S02]  /*5e00*/  FADD R23, R30, R23 ;  /* 0x000000171e177221 */ /* 0x000fc40000000000 */
[----:B------:R-:W-:Y:S01]  /*5e10*/  FADD R28, R65, R28 ;  /* 0x0000001c411c7221 */ /* 0x000fe20000000000 */
[----:B------:R-:W-:-:S03]  /*5e20*/  FADD R21, R21, R58 ;  /* 0x0000003a15157221 */ /* 0x000fc60000000000 */
[----:B------:R-:W-:Y:S01]  /*5e30*/  FADD R20, R28, R23 ;  /* 0x000000171c147221 */ /* 0x000fe20000000000 */
[----:B------:R-:W-:Y:S02]  /*5e40*/  WARPGROUP.DEPBAR.LE gsb0, 0x0 ;  /* 0x00008000000079c5 */ /* 0x000fe40000010000 */
[----:B------:R1:W-:Y:S01]  /*5e50*/  SYNCS.ARRIVE.TRANS64.RED.A1T0 RZ, [R11+URZ], RZ ;  /* 0x000000ff0bff79a7 */ /* 0x0003e2000810043f */
[----:B------:R-:W-:Y:S05]  /*5e60*/  @!P1 BRA `(.L_x_24) ;  /* 0x0000005000089947 */ /* 0x000fea0003800000 */
[----:B------:R-:W-:Y:S01]  /*5e70*/  MOV R14, R10 ;  /* 0x0000000a000e7202 */ /* 0x000fe20000000f00 */
[----:B------:R-:W-:Y:S01]  /*5e80*/  ULDC.64 UR30, c[0x0][0x198] ;  /* 0x00006600001e7ab9 */ /* 0x000fe20000000a00 */
[----:B------:R-:W-:Y:S01]  /*5e90*/  MOV R19, R3 ;  /* 0x0000000300137202 */ /* 0x000fe20000000f00 */
[----:B------:R-:W-:Y:S01]  /*5ea0*/  ULDC UR15, c[0x0][0x604] ;  /* 0x00018100000f7ab9 */ /* 0x000fe20000000800 */
[----:B-1----:R-:W-:Y:S02]  /*5eb0*/  MOV R11, R0 ;  /* 0x00000000000b7202 */ /* 0x002fe40000000f00 */
[----:B------:R-:W-:Y:S02]  /*5ec0*/  MOV R13, 0x1 ;  /* 0x00000001000d7802 */ /* 0x000fe40000000f00 */
[----:B------:R-:W-:-:S07]  /*5ed0*/  MOV R15, 0x2 ;  /* 0x00000002000f7802 */ /* 0x000fce0000000f00 */
.L_x_37:
[----:B------:R-:W-:Y:S01]  /*5ee0*/  LEA R3, R15, R2, 0x3 ;  /* 0x000000020f037211 */ /* 0x000fe200078e18ff */
[----:B------:R-:W-:Y:S05]  /*5ef0*/  YIELD ;  /* 0x0000000000007946 */ /* 0x000fea0003800000 */
[----:B------:R-:W-:-:S04]  /*5f00*/  SHF.L.U32 R0, R4, 0x1f, RZ ;  /* 0x0000001f04007819 */ /* 0x000fc800000006ff */
[----:B-1----:R-:W1:Y:S02]  /*5f10*/  SYNCS.PHASECHK.TRANS64.TRYWAIT P1, [R3+URZ+0x22000], R0 ;  /* 0x02200000030075a7 */ /* 0x002e64000802017f */
[----:B-1----:R-:W-:Y:S05]  /*5f20*/  @!P1 BRA `(.L_x_25) ;  /* 0x0000006400349947 */ /* 0x002fea0003800000 */
.L_x_67:
[----:B------:R-:W-:Y:S05]  /*5f30*/  WARPSYNC.ALL ;  /* 0x0000000000007948 */ /* 0x000fea0003800000 */
[----:B------:R-:W-:Y:S01]  /*5f40*/  LEA R22, R15, UR28, 0xb ;  /* 0x0000001c0f167c11 */ /* 0x000fe2000f8e58ff */
[----:B------:R-:W-:Y:S01]  /*5f50*/  WARPGROUP.ARRIVE ;  /* 0x00000000000079c5 */ /* 0x000fe20000000000 */
[----:B------:R-:W-:Y:S02]  /*5f60*/  MOV R23, 0x40000040 ;  /* 0x4000004000177802 */ /* 0x000fe40000000f00 */
[----:B------:R-:W-:Y:S02]  /*5f70*/  R2UR UR6, R22 ;  /* 0x00000000160672ca */ /* 0x000fe400000e0000 */
[----:B------:R-:W-:-:S02]  /*5f80*/  R2UR UR7, R23 ;  /* 0x00000000170772ca */ /* 0x000fc400000e0000 */
[----:B------:R-:W-:Y:S02]  /*5f90*/  IADD3 R184, R22, 0x2, RZ ;  /* 0x0000000216b87810 */ /* 0x000fe40007ffe0ff */
[----:B------:R-:W-:Y:S02]  /*5fa0*/  MOV R185, 0x40000040 ;  /* 0x4000004000b97802 */ /* 0x000fe40000000f00 */
[----:B------:R-:W-:Y:S02]  /*5fb0*/  R2UR UR18, R184 ;  /* 0x00000000b81272ca */ /* 0x000fe400000e0000 */
[----:B------:R-:W-:Y:S02]  /*5fc0*/  R2UR UR19, R185 ;  /* 0x00000000b91372ca */ /* 0x000fe400000e0000 */
[----:B------:R-:W-:Y:S02]  /*5fd0*/  IADD3 R184, R22, 0x4, RZ ;  /* 0x0000000416b87810 */ /* 0x000fe40007ffe0ff */
[----:B------:R-:W-:Y:S01]  /*5fe0*/  MOV R185, 0x40000040 ;  /* 0x4000004000b97802 */ /* 0x000fe20000000f00 */
[----:B------:R-:W-:Y:S01]  /*5ff0*/  HGMMA.64x256x16.F32.BF16 R24, gdesc[UR4], RZ, !UPT, gsb0 ;  /* 0x03e00000041879f0 */ /* 0x000fe2000c0018ff */
[----:B------:R-:W-:-:S02]  /*6000*/  R2UR UR22, R184 ;  /* 0x00000000b81672ca */ /* 0x000fc400000e0000 */
[----:B------:R-:W-:Y:S02]  /*6010*/  R2UR UR23, R185 ;  /* 0x00000000b91772ca */ /* 0x000fe400000e0000 */
[----:B------:R-:W-:Y:S02]  /*6020*/  IADD3 R22, R22, 0x6, RZ ;  /* 0x0000000616167810 */ /* 0x000fe40007ffe0ff */
[----:B------:R-:W-:Y:S02]  /*6030*/  MOV R23, 0x40000040 ;  /* 0x4000004000177802 */ /* 0x000fe40000000f00 */
[----:B------:R-:W-:Y:S02]  /*6040*/  R2UR UR26, R22 ;  /* 0x00000000161a72ca */ /* 0x000fe400000e0000 */
[----:B------:R-:W-:Y:S02]  /*6050*/  R2UR UR27, R23 ;  /* 0x00000000171b72ca */ /* 0x000fe400000e0000 */
[----:B------:R-:W-:Y:S01]  /*6060*/  ISETP.NE.AND P1, PT, R9, RZ, PT ;  /* 0x000000ff0900720c */ /* 0x000fe20003f25270 */
[----:B------:R-:W-:-:S02]  /*6070*/  WARPGROUP.DEPBAR.LE gsb0, 0x0 ;  /* 0x00008000000079c5 */ /* 0x000fc40000010000 */
[----:B------:R-:W-:-:S12]  /*6080*/  WARPGROUP.ARRIVE ;  /* 0x00000000000079c5 */ /* 0x000fd80000000000 */
[----:B------:R-:W-:Y:S03]  /*6090*/  HGMMA.64x256x16.F32.BF16 R24, gdesc[UR16], R24, gsb0 ;  /* 0x03e00000101879f0 */ /* 0x000fe60008001818 */
[----:B------:R-:W-:Y:S02]  /*60a0*/  WARPGROUP.DEPBAR.LE gsb0, 0x0 ;  /* 0x00008000000079c5 */ /* 0x000fe40000010000 */
[----:B------:R-:W-:-:S15]  /*60b0*/  WARPGROUP.ARRIVE ;  /* 0x00000000000079c5 */ /* 0x000fde0000000000 */
[----:B------:R-:W-:-:S08]  /*60c0*/  NOP ;  /* 0x0000000000007918 */ /* 0x000fd00000000000 */
[----:B------:R-:W-:Y:S03]  /*60d0*/  HGMMA.64x256x16.F32.BF16 R24, gdesc[UR20], R24, gsb0 ;  /* 0x03e00000141879f0 */ /* 0x000fe60008001818 */
[----:B------:R-:W-:Y:S02]  /*60e0*/  WARPGROUP.DEPBAR.LE gsb0, 0x0 ;  /* 0x00008000000079c5 */ /* 0x000fe40000010000 */
[----:B------:R-:W-:-:S15]  /*60f0*/  WARPGROUP.ARRIVE ;  /* 0x00000000000079c5 */ /* 0x000fde0000000000 */
[----:B------:R-:W-:-:S08]  /*6100*/  NOP ;  /* 0x0000000000007918 */ /* 0x000fd00000000000 */
[----:B------:R-:W-:Y:S03]  /*6110*/  HGMMA.64x256x16.F32.BF16 R24, gdesc[UR24], R24, gsb0 ;  /* 0x03e00000181879f0 */ /* 0x000fe60008001818 */
[----:B------:R-:W-:Y:S02]  /*6120*/  WARPGROUP.DEPBAR.LE gsb0, 0x0 ;  /* 0x00008000000079c5 */ /* 0x000fe40000010000 */
[----:B------:R-:W-:Y:S05]  /*6130*/  @P1 BRA `(.L_x_26) ;  /* 0x0000000000841947 */ /* 0x000fea0003800000 */
[----:B------:R-:W-:-:S13]  /*6140*/  ISETP.LT.OR P2, PT, R7, 0x1, !P0 ;  /* 0x000000010700780c */ /* 0x000fda0004741670 */
[----:B------:R-:W-:Y:S05]  /*6150*/  @P2 BRA `(.L_x_27) ;  /* 0x0000000000782947 */ /* 0x000fea0003800000 */
[----:B-1----:R-:W-:Y:S02]  /*6160*/  LEA R0, R5, R2, 0x3 ;  /* 0x0000000205007211 */ /* 0x002fe400078e18ff */
[----:B------:R-:W-:Y:S02]  /*6170*/  SHF.L.U32 R3, R6, 0x1f, RZ ;  /* 0x0000001f06037819 */ /* 0x000fe400000006ff */
[----:B------:R-:W-:Y:S02]  /*6180*/  ISETP.NE.AND P3, PT, R17, RZ, PT ;  /* 0x000000ff1100720c */ /* 0x000fe40003f65270 */
[----:B------:R-:W1:Y:S02]  /*6190*/  SYNCS.PHASECHK.TRANS64.TRYWAIT P2, [R0+URZ+0x22020], R3 ;  /* 0x02202003000075a7 */ /* 0x000e64000804017f */
[----:B-1----:R-:W-:Y:S09]  /*61a0*/  @!P2 BRA `(.L_x_28) ;  /* 0x0000006000a8a947 */ /* 0x002ff20003800000 */
.L_x_68:
[----:B------:R-:W-:Y:S05]  /*61b0*/  @P3 BRA `(.L_x_29) ;  /* 0x0000000000143947 */ /* 0x000fea0003800000 */
[----:B------:R-:W-:Y:S02]  /*61c0*/  LOP3.LUT P2, RZ, R16, 0x1f, RZ, 0xc0, !PT ;  /* 0x0000001f10ff7812 */ /* 0x000fe4000784c0ff */
[----:B-1----:R-:W-:-:S04]  /*61d0*/  MOV R3, 0x8000 ;  /* 0x0000800000037802 */ /* 0x002fc80000000f00 */
[----:B------:R2:W-:Y:S07]  /*61e0*/  SYNCS.ARRIVE.TRANS64 RZ, [R0+URZ+0x22000], R3 ;  /* 0x0220000300ff79a7 */ /* 0x0005ee000800003f */
[----:B------:R-:W-:Y:S05]  /*61f0*/  @!P2 BRA `(.L_x_29) ;  /* 0x000000000004a947 */ /* 0x000fea0003800000 */
[----:B------:R-:W-:Y:S01]  /*6200*/  BPT.TRAP 0x1 ;  /* 0x000000040000795c */ /* 0x000fe20000300000 */
.L_x_29:
[----:B-12---:R-:W-:Y:S01]  /*6210*/  LEA R3, R5, R2, 0xf ;  /* 0x0000000205037211 */ /* 0x006fe200078e78ff */
[----:B------:R-:W-:Y:S01]  /*6220*/  UIADD3 UR6, UP0, UR30, 0x1f0, URZ ;  /* 0x000001f01e067890 */ /* 0x000fe2000ff1e03f */
[----:B------:R-:W-:Y:S01]  /*6230*/  R2UR UR35, R8 ;  /* 0x00000000082372ca */ /* 0x000fe200000e0000 */
[----:B------:R-:W-:Y:S01]  /*6240*/  UMOV UR8, 0x0 ;  /* 0x0000000000087882 */ /* 0x000fe20000000000 */
[----:B------:R-:W-:Y:S01]  /*6250*/  R2UR UR33, R0 ;  /* 0x00000000002172ca */ /* 0x000fe200000e0000 */
[----:B------:R-:W-:Y:S01]  /*6260*/  UIADD3.X UR7, URZ, UR31, URZ, UP0, !UPT ;  /* 0x0000001f3f077290 */ /* 0x000fe200087fe43f */
[----:B------:R-:W-:Y:S01]  /*6270*/  R2UR UR32, R3 ;  /* 0x00000000032072ca */ /* 0x000fe200000e0000 */
[----:B------:R-:W-:Y:S01]  /*6280*/  UMOV UR9, 0x10000000 ;  /* 0x1000000000097882 */ /* 0x000fe20000000000 */
[----:B------:R-:W-:Y:S01]  /*6290*/  UMOV UR34, URZ ;  /* 0x0000003f00227c82 */ /* 0x000fe20008000000 */
[----:B------:R-:W-:-:S04]  /*62a0*/  IADD3 R5, R5, 0x1, RZ ;  /* 0x0000000105057810 */ /* 0x000fc80007ffe0ff */
[C---:B------:R-:W-:Y:S02]  /*62b0*/  ISETP.NE.AND P2, PT, R5.reuse, 0x4, PT ;  /* 0x000000040500780c */ /* 0x040fe40003f45270 */
[----:B------:R-:W-:Y:S02]  /*62c0*/  USHF.L.U32 UR35, UR35, 0x8, URZ ;  /* 0x0000000823237899 */ /* 0x000fe4000800063f */
[----:B------:R-:W-:Y:S01]  /*62d0*/  UIADD3 UR33, UR33, 0x22000, URZ ;  /* 0x0002200021217890 */ /* 0x000fe2000fffe03f */
[----:B------:R-:W-:Y:S01]  /*62e0*/  SEL R3, RZ, 0x1, P2 ;  /* 0x00000001ff037807 */ /* 0x000fe20001000000 */
[----:B------:R-:W-:Y:S01]  /*62f0*/  UIADD3 UR32, UR32, 0x2000, URZ ;  /* 0x0000200020207890 */ /* 0x000fe2000fffe03f */
[----:B------:R-:W-:Y:S02]  /*6300*/  SEL R5, R5, RZ, P2 ;  /* 0x000000ff05057207 */ /* 0x000fe40001000000 */
[----:B------:R-:W-:-:S06]  /*6310*/  LOP3.LUT R6, R6, R3, RZ, 0x3c, !PT ;  /* 0x0000000306067212 */ /* 0x000fcc00078e3cff */
[----:B------:R2:W-:Y:S02]  /*6320*/  UTMALDG.4D [UR32], [UR6], desc[UR8] ;  /* 0x00000820060075b4 */ /* 0x0005e40008019000 */
[----:B--2---:R-:W-:Y:S01]  /*6330*/  NOP ;  /* 0x0000000000007918 */ /* 0x004fe20000000000 */
.L_x_27:
[----:B------:R-:W-:-:S07]  /*6340*/  IADD3 R7, R7, -0x1, RZ ;  /* 0xffffffff07077810 */ /* 0x000fce0007ffe0ff */
.L_x_26:
[----:B------:R-:W-:Y:S01]  /*6350*/  IADD3 R15, R15, 0x1, RZ ;  /* 0x000000010f0f7810 */ /* 0x000fe20007ffe0ff */
[----:B------:R-:W-:Y:S05]  /*6360*/  WARPSYNC.ALL ;  /* 0x0000000000007948 */ /* 0x000fea0003800000 */
[----:B------:R-:W-:-:S04]  /*6370*/  ISETP.NE.AND P2, PT, R15, 0x4, PT ;  /* 0x000000040f00780c */ /* 0x000fc80003f45270 */
[----:B-1----:R-:W-:Y:S02]  /*6380*/  SEL R3, RZ, 0x1, P2 ;  /* 0x00000001ff037807 */ /* 0x002fe40001000000 */
[----:B------:R-:W-:Y:S02]  /*6390*/  SEL R15, R15, RZ, P2 ;  /* 0x000000ff0f0f7207 */ /* 0x000fe40001000000 */
[----:B------:R-:W-:Y:S02]  /*63a0*/  LOP3.LUT R18, R4, R3, RZ, 0x3c, !PT ;  /* 0x0000000304127212 */ /* 0x000fe400078e3cff */
[----:B------:R-:W-:Y:S01]  /*63b0*/  FMNMX R0, R24, R19, !PT ;  /* 0x0000001318007209 */ /* 0x000fe20007800000 */
[----:B------:R-:W-:Y:S01]  /*63c0*/  BSSY B0, `(.L_x_30) ;  /* 0x00000a4000007945 */ /* 0x000fe20003800000 */
        /* <DEDUP_REMOVED lines=127> */
[----:B------:R-:W-:Y:S01]  /*6bc0*/  LEA R184, R13, R12, 0x3 ;  /* 0x0000000c0db87211 */ /* 0x000fe200078e18ff */
[----:B------:R-:W1:Y:S01]  /*6bd0*/  SHFL.BFLY PT, R3, R4, 0x1, 0x1f ;  /* 0x0c201f0004037f89 */ /* 0x000e6200000e0000 */
[----:B------:R-:W-:-:S02]  /*6be0*/  LEA R190, R15, R2, 0x3 ;  /* 0x000000020fbe7211 */ /* 0x000fc400078e18ff */
[----:B------:R-:W-:Y:S01]  /*6bf0*/  PRMT R184, RZ, 0x654, R184 ;  /* 0x00000654ffb87816 */ /* 0x000fe200000000b8 */
[----:B------:R-:W2:Y:S03]  /*6c00*/  SHFL.BFLY PT, R23, R10, 0x1, 0x1f ;  /* 0x0c201f000a177f89 */ /* 0x000ea600000e0000 */
[----:B------:R3:W-:Y:S01]  /*6c10*/  SYNCS.ARRIVE.TRANS64.RED.A1T0 RZ, [R184+URZ], RZ ;  /* 0x000000ffb8ff79a7 */ /* 0x0007e2000810043f */
[----:B-1----:R-:W-:Y:S02]  /*6c20*/  FMNMX R22, R4, R3, !PT ;  /* 0x0000000304167209 */ /* 0x002fe40007800000 */
[----:B--2---:R-:W-:-:S03]  /*6c30*/  FMNMX R23, R10, R23, !PT ;  /* 0x000000170a177209 */ /* 0x004fc60007800000 */
[----:B------:R-:W1:Y:S04]  /*6c40*/  SHFL.BFLY PT, R3, R22, 0x2, 0x1f ;  /* 0x0c401f0016037f89 */ /* 0x000e6800000e0000 */
[----:B------:R-:W2:Y:S01]  /*6c50*/  SHFL.BFLY PT, R0, R23, 0x2, 0x1f ;  /* 0x0c401f0017007f89 */ /* 0x000ea200000e0000 */
[----:B-1----:R-:W-:-:S04]  /*6c60*/  FMNMX R3, R22, R3, !PT ;  /* 0x0000000316037209 */ /* 0x002fc80007800000 */
[----:B------:R-:W-:Y:S02]  /*6c70*/  FSETP.NEU.AND P2, PT, R3, -INF , PT ;  /* 0xff8000000300780b */ /* 0x000fe40003f4d000 */
[----:B--2---:R-:W-:Y:S02]  /*6c80*/  FMNMX R0, R23, R0, !PT ;  /* 0x0000000017007209 */ /* 0x004fe40007800000 */
[----:B------:R-:W-:Y:S02]  /*6c90*/  FSEL R186, R3, RZ, P2 ;  /* 0x000000ff03ba7208 */ /* 0x000fe40001000000 */
[----:B------:R-:W-:-:S03]  /*6ca0*/  FSETP.NEU.AND P3, PT, R0, -INF , PT ;  /* 0xff8000000000780b */ /* 0x000fc60003f6d000 */
[----:B------:R-:W-:Y:S01]  /*6cb0*/  FADD R4, -R186, R19 ;  /* 0x00000013ba047221 */ /* 0x000fe20000000100 */
[----:B------:R-:W-:Y:S02]  /*6cc0*/  SHF.L.U32 R19, R18, 0x1f, RZ ;  /* 0x0000001f12137819 */ /* 0x000fe400000006ff */
[----:B------:R-:W-:Y:S01]  /*6cd0*/  FSEL R188, R0, RZ, P3 ;  /* 0x000000ff00bc7208 */ /* 0x000fe20001800000 */
[----:B------:R-:W-:Y:S01]  /*6ce0*/  FMUL R22, R4, UR15 ;  /* 0x0000000f04167c20 */ /* 0x000fe20008400000 */
[----:B------:R-:W1:Y:S03]  /*6cf0*/  SYNCS.PHASECHK.TRANS64.TRYWAIT P4, [R190+URZ+0x22000], R19 ;  /* 0x02200013be0075a7 */ /* 0x000e66000808017f */
[----:B------:R-:W-:Y:S01]  /*6d00*/  FADD R10, -R188, R11 ;  /* 0x0000000bbc0a7221 */ /* 0x000fe20000000100 */
[----:B------:R-:W-:Y:S01]  /*6d10*/  FSETP.GEU.AND P5, PT, R22, -126, PT ;  /* 0xc2fc00001600780b */ /* 0x000fe20003fae000 */
[----:B------:R-:W-:-:S02]  /*6d20*/  FMUL R4, R188, UR15 ;  /* 0x0000000fbc047c20 */ /* 0x000fc40008400000 */
[----:B------:R-:W-:Y:S02]  /*6d30*/  FMUL R10, R10, UR15 ;  /* 0x0000000f0a0a7c20 */ /* 0x000fe40008400000 */
[--C-:B------:R-:W-:Y:S01]  /*6d40*/  FFMA R26, R26, UR15, -R4.reuse ;  /* 0x0000000f1a1a7c23 */ /* 0x100fe20008000804 */
[--C-:B------:R-:W-:Y:S01]  /*6d50*/  FFMA R27, R27, UR15, -R4.reuse ;  /* 0x0000000f1b1b7c23 */ /* 0x100fe20008000804 */
[----:B------:R-:W-:Y:S01]  /*6d60*/  FFMA R185, R30, UR15, -R4 ;  /* 0x0000000f1eb97c23 */ /* 0x000fe20008000804 */
[----:B------:R-:W-:Y:S02]  /*6d70*/  FSETP.GEU.AND P6, PT, R10, -126, PT ;  /* 0xc2fc00000a00780b */ /* 0x000fe40003fce000 */
[----:B------:R-:W-:Y:S02]  /*6d80*/  FSETP.GEU.AND P2, PT, R26, -126, PT ;  /* 0xc2fc00001a00780b */ /* 0x000fe40003f4e000 */
[----:B------:R-:W-:Y:S01]  /*6d90*/  FSETP.GEU.AND P3, PT, R27, -126, PT ;  /* 0xc2fc00001b00780b */ /* 0x000fe20003f6e000 */
[----:B------:R-:W-:-:S06]  /*6da0*/  @!P5 FMUL R22, R22, 0.5 ;  /* 0x3f0000001616d820 */ /* 0x000fcc0000400000 */
[----:B------:R-:W2:Y:S02]  /*6db0*/  MUFU.EX2 R22, R22 ;  /* 0x0000001600167308 */ /* 0x000ea40000000800 */
[----:B------:R-:W-:Y:S02]  /*6dc0*/  @!P6 FMUL R10, R10, 0.5 ;  /* 0x3f0000000a0ae820 */ /* 0x000fe40000400000 */
[----:B------:R-:W-:-:S04]  /*6dd0*/  @!P2 FMUL R26, R26, 0.5 ;  /* 0x3f0000001a1aa820 */ /* 0x000fc80000400000 */
[----:B------:R3:W4:Y:S02]  /*6de0*/  MUFU.EX2 R23, R10 ;  /* 0x0000000a00177308 */ /* 0x0007240000000800 */
[----:B-123--:R-:W-:Y:S05]  /*6df0*/  @!P4 BRA `(.L_x_31) ;  /* 0x0000005400a8c947 */ /* 0x00efea0003800000 */
.L_x_69:
[----:B------:R-:W-:Y:S05]  /*6e00*/  BSYNC B0 ;  /* 0x0000000000007941 */ /* 0x000fea0003800000 */
.L_x_30:
[----:B------:R-:W-:Y:S01]  /*6e10*/  FSETP.GEU.AND P4, PT, R185, -126, PT ;  /* 0xc2fc0000b900780b */ /* 0x000fe20003f8e000 */
[----:B------:R-:W-:Y:S01]  /*6e20*/  @!P3 FMUL R27, R27, 0.5 ;  /* 0x3f0000001b1bb820 */ /* 0x000fe20000400000 */
[----:B-1----:R-:W-:Y:S01]  /*6e30*/  FMUL R19, R186, UR15 ;  /* 0x0000000fba137c20 */ /* 0x002fe20008400000 */
[--C-:B------:R-:W-:Y:S01]  /*6e40*/  FFMA R184, R31, UR15, -R4.reuse ;  /* 0x0000000f1fb87c23 */ /* 0x100fe20008000804 */
[----:B------:R1:W2:Y:S01]  /*6e50*/  MUFU.EX2 R30, R26 ;  /* 0x0000001a001e7308 */ /* 0x0002a20000000800 */
[----:B------:R-:W-:Y:S01]  /*6e60*/  @!P5 FMUL R22, R22, R22 ;  /* 0x000000161616d220 */ /* 0x000fe20000400000 */
[--C-:B------:R-:W-:Y:S01]  /*6e70*/  FFMA R24, R24, UR15, -R19.reuse ;  /* 0x0000000f18187c23 */ /* 0x100fe20008000813 */
[----:B----4-:R-:W-:Y:S01]  /*6e80*/  @!P6 FMUL R23, R23, R23 ;  /* 0x000000171717e220 */ /* 0x010fe20000400000 */
[----:B------:R-:W-:Y:S01]  /*6e90*/  FSETP.GEU.AND P5, PT, R184, -126, PT ;  /* 0xc2fc0000b800780b */ /* 0x000fe20003fae000 */
[--C-:B------:R-:W-:Y:S01]  /*6ea0*/  FFMA R28, R28, UR15, -R19.reuse ;  /* 0x0000000f1c1c7c23 */ /* 0x100fe20008000813 */
[--C-:B------:R-:W-:Y:S01]  /*6eb0*/  FFMA R29, R29, UR15, -R19.reuse ;  /* 0x0000000f1d1d7c23 */ /* 0x100fe20008000813 */
[----:B------:R-:W-:Y:S01]  /*6ec0*/  FSETP.GEU.AND P6, PT, R24, -126, PT ;  /* 0xc2fc00001800780b */ /* 0x000fe20003fce000 */
[----:B------:R-:W3:Y:S01]  /*6ed0*/  MUFU.EX2 R31, R27 ;  /* 0x0000001b001f7308 */ /* 0x000ee20000000800 */
[----:B------:R-:W-:Y:S01]  /*6ee0*/  @!P4 FMUL R185, R185, 0.5 ;  /* 0x3f000000b9b9c820 */ /* 0x000fe20000400000 */
[--C-:B------:R-:W-:Y:S01]  /*6ef0*/  FFMA R25, R25, UR15, -R19.reuse ;  /* 0x0000000f19197c23 */ /* 0x100fe20008000813 */
[--C-:B-1----:R-:W-:Y:S01]  /*6f00*/  FFMA R26, R32, UR15, -R19.reuse ;  /* 0x0000000f201a7c23 */ /* 0x102fe20008000813 */
[----:B------:R-:W-:Y:S01]  /*6f10*/  LEA R10, R15, UR14, 0xb ;  /* 0x0000000e0f0a7c11 */ /* 0x000fe2000f8e58ff */
[----:B------:R-:W-:Y:S05]  /*6f20*/  WARPSYNC.ALL ;  /* 0x0000000000007948 */ /* 0x000fea0003800000 */
[----:B------:R-:W1:Y:S01]  /*6f30*/  MUFU.EX2 R185, R185 ;  /* 0x000000b900b97308 */ /* 0x000e620000000800 */
[----:B------:R-:W-:Y:S01]  /*6f40*/  @!P5 FMUL R184, R184, 0.5 ;  /* 0x3f000000b8b8d820 */ /* 0x000fe20000400000 */
[----:B--2---:R-:W-:Y:S01]  /*6f50*/  @!P2 FMUL R30, R30, R30 ;  /* 0x0000001e1e1ea220 */ /* 0x004fe20000400000 */
[----:B------:R-:W-:Y:S01]  /*6f60*/  @!P6 FMUL R24, R24, 0.5 ;  /* 0x3f0000001818e820 */ /* 0x000fe20000400000 */
[----:B------:R-:W-:Y:S01]  /*6f70*/  FSETP.GEU.AND P2, PT, R25, -126, PT ;  /* 0xc2fc00001900780b */ /* 0x000fe20003f4e000 */
[--C-:B------:R-:W-:Y:S01]  /*6f80*/  FFMA R188, R34, UR15, -R4.reuse ;  /* 0x0000000f22bc7c23 */ /* 0x100fe20008000804 */
[----:B------:R-:W-:Y:S01]  /*6f90*/  MOV R11, 0x40000040 ;  /* 0x40000040000b7802 */ /* 0x000fe20000000f00 */
[----:B---3--:R-:W-:Y:S01]  /*6fa0*/  @!P3 FMUL R31, R31, R31 ;  /* 0x0000001f1f1fb220 */ /* 0x008fe20000400000 */
[----:B------:R-:W-:Y:S01]  /*6fb0*/  FSETP.GEU.AND P3, PT, R28, -126, PT ;  /* 0xc2fc00001c00780b */ /* 0x000fe20003f6e000 */
[----:B------:R-:W2:Y:S01]  /*6fc0*/  MUFU.EX2 R184, R184 ;  /* 0x000000b800b87308 */ /* 0x000ea20000000800 */
[----:B------:R-:W-:Y:S01]  /*6fd0*/  R2UR UR6, R10 ;  /* 0x000000000a0672ca */ /* 0x000fe200000e0000 */
[-C--:B------:R-:W-:Y:S01]  /*6fe0*/  FMUL R152, R152, R22.reuse ;  /* 0x0000001698987220 */ /* 0x080fe20000400000 */
[----:B------:R-:W-:Y:S01]  /*6ff0*/  R2UR UR7, R11 ;  /* 0x000000000b0772ca */ /* 0x000fe200000e0000 */
[-C--:B------:R-:W-:Y:S01]  /*7000*/  FMUL R153, R153, R22.reuse ;  /* 0x0000001699997220 */ /* 0x080fe20000400000 */
[-C--:B------:R-:W-:Y:S01]  /*7010*/  FMUL R156, R156, R22.reuse ;  /* 0x000000169c9c7220 */ /* 0x080fe20000400000 */
[-C--:B------:R-:W-:Y:S01]  /*7020*/  FMUL R157, R157, R22.reuse ;  /* 0x000000169d9d7220 */ /* 0x080fe20000400000 */
[-C--:B------:R-:W-:Y:S01]  /*7030*/  FMUL R160, R160, R22.reuse ;  /* 0x00000016a0a07220 */ /* 0x080fe20000400000 */
[----:B-1----:R-:W-:Y:S01]  /*7040*/  @!P4 FMUL R185, R185, R185 ;  /* 0x000000b9b9b9c220 */ /* 0x002fe20000400000 */
[----:B------:R-:W-:Y:S01]  /*7050*/  FSETP.GEU.AND P4, PT, R29, -126, PT ;  /* 0xc2fc00001d00780b */ /* 0x000fe20003f8e000 */
[----:B------:R1:W3:Y:S01]  /*7060*/  MUFU.EX2 R187, R24 ;  /* 0x0000001800bb7308 */ /* 0x0002e20000000800 */
[----:B------:R-:W-:Y:S01]  /*7070*/  @!P2 FMUL R25, R25, 0.5 ;  /* 0x3f0000001919a820 */ /* 0x000fe20000400000 */
[----:B------:R-:W-:Y:S01]  /*7080*/  @!P3 FMUL R28, R28, 0.5 ;  /* 0x3f0000001c1cb820 */ /* 0x000fe20000400000 */
[-C--:B------:R-:W-:Y:S01]  /*7090*/  FMUL R161, R161, R22.reuse ;  /* 0x00000016a1a17220 */ /* 0x080fe20000400000 */
[-C--:B------:R-:W-:Y:S01]  /*70a0*/  FMUL R164, R164, R22.reuse ;  /* 0x00000016a4a47220 */ /* 0x080fe20000400000 */
[-C--:B------:R-:W-:Y:S01]  /*70b0*/  FMUL R165, R165, R22.reuse ;  /* 0x00000016a5a57220 */ /* 0x080fe20000400000 */
[----:B------:R-:W-:Y:S01]  /*70c0*/  FMUL R168, R168, R22 ;  /* 0x00000016a8a87220 */ /* 0x000fe20000400000 */
[----:B--2---:R-:W-:Y:S01]  /*70d0*/  @!P5 FMUL R184, R184, R184 ;  /* 0x000000b8b8b8d220 */ /* 0x004fe20000400000 */
[----:B------:R-:W2:Y:S01]  /*70e0*/  MUFU.EX2 R32, R25 ;  /* 0x0000001900207308 */ /* 0x000ea20000000800 */
[--C-:B-1----:R-:W-:Y:S01]  /*70f0*/  FFMA R24, R33, UR15, -R19.reuse ;  /* 0x0000000f21187c23 */ /* 0x102fe20008000813 */
[----:B------:R-:W-:Y:S01]  /*7100*/  FSETP.GEU.AND P5, PT, R26, -126, PT ;  /* 0xc2fc00001a00780b */ /* 0x000fe20003fae000 */
[-C--:B------:R-:W-:Y:S01]  /*7110*/  FMUL R169, R169, R22.reuse ;  /* 0x00000016a9a97220 */ /* 0x080fe20000400000 */
[----:B------:R-:W-:Y:S01]  /*7120*/  @!P4 FMUL R29, R29, 0.5 ;  /* 0x3f0000001d1dc820 */ /* 0x000fe20000400000 */
[-C--:B------:R-:W-:Y:S01]  /*7130*/  FMUL R172, R172, R22.reuse ;  /* 0x00000016acac7220 */ /* 0x080fe20000400000 */
[-C--:B------:R-:W-:Y:S01]  /*7140*/  FMUL R173, R173, R22.reuse ;  /* 0x00000016adad7220 */ /* 0x080fe20000400000 */
[-C--:B------:R-:W-:Y:S01]  /*7150*/  FMUL R176, R176, R22.reuse ;  /* 0x00000016b0b07220 */ /* 0x080fe20000400000 */
[----:B------:R-:W1:Y:S01]  /*7160*/  MUFU.EX2 R28, R28 ;  /* 0x0000001c001c7308 */ /* 0x000e620000000800 */
[----:B---3--:R-:W-:Y:S01]  /*7170*/  @!P6 FMUL R187, R187, R187 ;  /* 0x000000bbbbbbe220 */ /* 0x008fe20000400000 */
[----:B------:R-:W-:Y:S01]  /*7180*/  FSETP.GEU.AND P6, PT, R24, -126, PT ;  /* 0xc2fc00001800780b */ /* 0x000fe20003fce000 */
[-C--:B------:R-:W-:Y:S01]  /*7190*/  FMUL R177, R177, R22.reuse ;  /* 0x00000016b1b17220 */ /* 0x080fe20000400000 */
[-C--:B------:R-:W-:Y:S01]  /*71a0*/  FMUL R180, R180, R22.reuse ;  /* 0x00000016b4b47220 */ /* 0x080fe20000400000 */
[----:B------:R-:W-:Y:S01]  /*71b0*/  FMUL R181, R181, R22 ;  /* 0x00000016b5b57220 */ /* 0x000fe20000400000 */
[-C--:B------:R-:W-:Y:S01]  /*71c0*/  FMUL R154, R154, R23.reuse ;  /* 0x000000179a9a7220 */ /* 0x080fe20000400000 */
[----:B------:R-:W-:Y:S01]  /*71d0*/  @!P5 FMUL R26, R26, 0.5 ;  /* 0x3f0000001a1ad820 */ /* 0x000fe20000400000 */
[----:B------:R-:W3:Y:S01]  /*71e0*/  MUFU.EX2 R29, R29 ;  /* 0x0000001d001d7308 */ /* 0x000ee20000000800 */
[----:B--2---:R-:W-:Y:S01]  /*71f0*/  @!P2 FMUL R32, R32, R32 ;  /* 0x000000202020a220 */ /* 0x004fe20000400000 */
[-C--:B------:R-:W-:Y:S01]  /*7200*/  FMUL R155, R155, R23.reuse ;  /* 0x000000179b9b7220 */ /* 0x080fe20000400000 */
[-C--:B------:R-:W-:Y:S01]  /*7210*/  FMUL R158, R158, R23.reuse ;  /* 0x000000179e9e7220 */ /* 0x080fe20000400000 */
[-C--:B------:R-:W-:Y:S01]  /*7220*/  FMUL R159, R159, R23.reuse ;  /* 0x000000179f9f7220 */ /* 0x080fe20000400000 */
[-C--:B------:R-:W-:Y:S01]  /*7230*/  FMUL R162, R162, R23.reuse ;  /* 0x00000017a2a27220 */ /* 0x080fe20000400000 */
[-C--:B------:R-:W-:Y:S01]  /*7240*/  FMUL R163, R163, R23.reuse ;  /* 0x00000017a3a37220 */ /* 0x080fe20000400000 */
[----:B------:R-:W-:Y:S01]  /*7250*/  @!P6 FMUL R24, R24, 0.5 ;  /* 0x3f0000001818e820 */ /* 0x000fe20000400000 */
[-C--:B------:R-:W-:Y:S01]  /*7260*/  FMUL R166, R166, R23.reuse ;  /* 0x00000017a6a67220 */ /* 0x080fe20000400000 */
[----:B-1----:R-:W-:Y:S01]  /*7270*/  @!P3 FMUL R28, R28, R28 ;  /* 0x0000001c1c1cb220 */ /* 0x002fe20000400000 */
[-C--:B------:R-:W-:Y:S01]  /*7280*/  FMUL R167, R167, R23.reuse ;  /* 0x00000017a7a77220 */ /* 0x080fe20000400000 */
[-C--:B------:R-:W-:Y:S01]  /*7290*/  FMUL R170, R170, R23.reuse ;  /* 0x00000017aaaa7220 */ /* 0x080fe20000400000 */
[-C--:B------:R-:W-:Y:S01]  /*72a0*/  FMUL R171, R171, R23.reuse ;  /* 0x00000017abab7220 */ /* 0x080fe20000400000 */
[-C--:B------:R-:W-:Y:S01]  /*72b0*/  FMUL R174, R174, R23.reuse ;  /* 0x00000017aeae7220 */ /* 0x080fe20000400000 */
[-C--:B------:R-:W-:Y:S01]  /*72c0*/  FMUL R175, R175, R23.reuse ;  /* 0x00000017afaf7220 */ /* 0x080fe20000400000 */
[-C--:B------:R-:W-:Y:S01]  /*72d0*/  FMUL R178, R178, R23.reuse ;  /* 0x00000017b2b27220 */ /* 0x080fe20000400000 */
[----:B------:R-:W-:Y:S01]  /*72e0*/  FMUL R179, R179, R23 ;  /* 0x00000017b3b37220 */ /* 0x000fe20000400000 */
[----:B---3--:R-:W-:Y:S01]  /*72f0*/  @!P4 FMUL R29, R29, R29 ;  /* 0x0000001d1d1dc220 */ /* 0x008fe20000400000 */
[-C--:B------:R-:W-:Y:S01]  /*7300*/  FMUL R182, R182, R23.reuse ;  /* 0x00000017b6b67220 */ /* 0x080fe20000400000 */
[----:B------:R-:W-:Y:S01]  /*7310*/  FMUL R183, R183, R23 ;  /* 0x00000017b7b77220 */ /* 0x000fe20000400000 */
[----:B------:R1:W2:Y:S01]  /*7320*/  MUFU.EX2 R33, R26 ;  /* 0x0000001a00217308 */ /* 0x0002a20000000800 */
[----:B------:R-:W-:Y:S01]  /*7330*/  F2FP.BF16.F32.PACK_AB R25, R31, R30 ;  /* 0x0000001e1f19723e */ /* 0x000fe200000010ff */
[--C-:B------:R-:W-:Y:S01]  /*7340*/  FFMA R186, R35, UR15, -R4.reuse ;  /* 0x0000000f23ba7c23 */ /* 0x100fe20008000804 */
[----:B------:R-:W-:Y:S01]  /*7350*/  F2FP.BF16.F32.PACK_AB R27, R184, R185 ;  /* 0x000000b9b81b723e */ /* 0x000fe200000010ff */
[--C-:B------:R-:W-:Y:S01]  /*7360*/  FFMA R11, R36, UR15, -R19.reuse ;  /* 0x0000000f240b7c23 */ /* 0x100fe20008000813 */
[----:B------:R-:W-:Y:S01]  /*7370*/  FSETP.GEU.AND P2, PT, R188, -126, PT ;  /* 0xc2fc0000bc00780b */ /* 0x000fe20003f4e000 */
[--C-:B------:R-:W-:Y:S01]  /*7380*/  FFMA R36, R37, UR15, -R19.reuse ;  /* 0x0000000f25247c23 */ /* 0x100fe20008000813 */
[--C-:B------:R-:W-:Y:S01]  /*7390*/  FFMA R37, R38, UR15, -R4.reuse ;  /* 0x0000000f26257c23 */ /* 0x100fe20008000804 */
[----:B------:R3:W4:Y:S01]  /*73a0*/  MUFU.EX2 R34, R24 ;  /* 0x0000001800227308 */ /* 0x0007220000000800 */
[----:B-1----:R-:W-:Y:S01]  /*73b0*/  F2FP.BF16.F32.PACK_AB R26, R29, R28 ;  /* 0x0000001c1d1a723e */ /* 0x002fe200000010ff */
[--C-:B------:R-:W-:Y:S01]  /*73c0*/  FFMA R38, R39, UR15, -R4.reuse ;  /* 0x0000000f27267c23 */ /* 0x100fe20008000804 */
[----:B------:R-:W-:Y:S01]  /*73d0*/  FSETP.GEU.AND P3, PT, R186, -126, PT ;  /* 0xc2fc0000ba00780b */ /* 0x000fe20003f6e000 */
[--C-:B------:R-:W-:Y:S01]  /*73e0*/  FFMA R39, R41, UR15, -R19.reuse ;  /* 0x0000000f29277c23 */ /* 0x100fe20008000813 */
[----:B------:R-:W-:Y:S01]  /*73f0*/  FSETP.GEU.AND P4, PT, R11, -126, PT ;  /* 0xc2fc00000b00780b */ /* 0x000fe20003f8e000 */
[--C-:B------:R-:W-:Y:S01]  /*7400*/  FFMA R40, R40, UR15, -R19.reuse ;  /* 0x0000000f28287c23 */ /* 0x100fe20008000813 */
[--C-:B------:R-:W-:Y:S01]  /*7410*/  FFMA R41, R42, UR15, -R4.reuse ;  /* 0x0000000f2a297c23 */ /* 0x100fe20008000804 */
[--C-:B------:R-:W-:Y:S01]  /*7420*/  FFMA R42, R43, UR15, -R4.reuse ;  /* 0x0000000f2b2a7c23 */ /* 0x100fe20008000804 */
[----:B---3--:R-:W-:Y:S01]  /*7430*/  F2FP.BF16.F32.PACK_AB R24, R32, R187 ;  /* 0x000000bb2018723e */ /* 0x008fe200000010ff */
[----:B------:R-:W-:Y:S01]  /*7440*/  @!P2 FMUL R188, R188, 0.5 ;  /* 0x3f000000bcbca820 */ /* 0x000fe20000400000 */
[----:B--2---:R-:W-:Y:S01]  /*7450*/  @!P5 FMUL R33, R33, R33 ;  /* 0x000000212121d220 */ /* 0x004fe20000400000 */
[----:B------:R-:W-:Y:S01]  /*7460*/  FSETP.GEU.AND P5, PT, R36, -126, PT ;  /* 0xc2fc00002400780b */ /* 0x000fe20003fae000 */
[----:B------:R-:W-:Y:S01]  /*7470*/  WARPGROUP.ARRIVE ;  /* 0x00000000000079c5 */ /* 0x000fe20000000000 */
[----:B------:R-:W1:Y:S01]  /*7480*/  MUFU.EX2 R35, R188 ;  /* 0x000000bc00237308 */ /* 0x000e620000000800 */
[--C-:B------:R-:W-:Y:S01]  /*7490*/  FFMA R43, R44, UR15, -R19.reuse ;  /* 0x0000000f2c2b7c23 */ /* 0x100fe20008000813 */
[----:B------:R-:W-:Y:S01]  /*74a0*/  @!P3 FMUL R186, R186, 0.5 ;  /* 0x3f000000babab820 */ /* 0x000fe20000400000 */
[----:B----4-:R-:W-:Y:S01]  /*74b0*/  @!P6 FMUL R34, R34, R34 ;  /* 0x000000222222e220 */ /* 0x010fe20000400000 */
[----:B------:R-:W-:Y:S01]  /*74c0*/  FSETP.GEU.AND P6, PT, R37, -126, PT ;  /* 0xc2fc00002500780b */ /* 0x000fe20003fce000 */
[----:B------:R-:W-:Y:S01]  /*74d0*/  HGMMA.64x64x16.F32.BF16 R152, R24, gdesc[UR4].tnspB, R152, gsb0 ;  /* 0x40e0000418987df0 */ /* 0x000fe20008001898 */
[----:B------:R-:W-:Y:S01]  /*74e0*/  @!P4 FMUL R11, R11, 0.5 ;  /* 0x3f0000000b0bc820 */ /* 0x000fe20000400000 */
[--C-:B------:R-:W-:Y:S01]  /*74f0*/  FFMA R44, R45, UR15, -R19.reuse ;  /* 0x0000000f2d2c7c23 */ /* 0x100fe20008000813 */
[----:B------:R-:W2:Y:S01]  /*7500*/  MUFU.EX2 R186, R186 ;  /* 0x000000ba00ba7308 */ /* 0x000ea20000000800 */
[--C-:B------:R-:W-:Y:S01]  /*7510*/  FFMA R45, R46, UR15, -R4.reuse ;  /* 0x0000000f2e2d7c23 */ /* 0x100fe20008000804 */
[--C-:B------:R-:W-:Y:S01]  /*7520*/  FFMA R46, R47, UR15, -R4.reuse ;  /* 0x0000000f2f2e7c23 */ /* 0x100fe20008000804 */
[----:B------:R-:W-:Y:S01]  /*7530*/  @!P5 FMUL R36, R36, 0.5 ;  /* 0x3f0000002424d820 */ /* 0x000fe20000400000 */
[--C-:B------:R-:W-:Y:S01]  /*7540*/  FFMA R47, R48, UR15, -R19.reuse ;  /* 0x0000000f302f7c23 */ /* 0x100fe20008000813 */
[--C-:B------:R-:W-:Y:S01]  /*7550*/  FFMA R48, R49, UR15, -R19.reuse ;  /* 0x0000000f31307c23 */ /* 0x100fe20008000813 */
[--C-:B------:R-:W-:Y:S01]  /*7560*/  FFMA R49, R50, UR15, -R4.reuse ;  /* 0x0000000f32317c23 */ /* 0x100fe20008000804 */
[--C-:B------:R-:W-:Y:S01]  /*7570*/  FFMA R50, R55, UR15, -R4.reuse ;  /* 0x0000000f37327c23 */ /* 0x100fe20008000804 */
[----:B------:R-:W3:Y:S01]  /*7580*/  MUFU.EX2 R11, R11 ;  /* 0x0000000b000b7308 */ /* 0x000ee20000000800 */
[----:B-1----:R-:W-:Y:S01]  /*7590*/  @!P2 FMUL R35, R35, R35 ;  /* 0x000000232323a220 */ /* 0x002fe20000400000 */
[----:B------:R-:W-:Y:S01]  /*75a0*/  FSETP.GEU.AND P2, PT, R38, -126, PT ;  /* 0xc2fc00002600780b */ /* 0x000fe20003f4e000 */
[----:B------:R-:W-:Y:S01]  /*75b0*/  @!P6 FMUL R37, R37, 0.5 ;  /* 0x3f0000002525e820 */ /* 0x000fe20000400000 */
[--C-:B------:R-:W-:Y:S01]  /*75c0*/  FFMA R51, R51, UR15, -R4.reuse ;  /* 0x0000000f33337c23 */ /* 0x100fe20008000804 */
[--C-:B------:R-:W-:Y:S01]  /*75d0*/  FFMA R68, R68, UR15, -R19.reuse ;  /* 0x0000000f44447c23 */ /* 0x100fe20008000813 */
[--C-:B------:R-:W-:Y:S01]  /*75e0*/  FFMA R188, R74, UR15, -R4.reuse ;  /* 0x0000000f4abc7c23 */ /* 0x100fe20008000804 */
[--C-:B------:R-:W-:Y:S01]  /*75f0*/  FFMA R189, R75, UR15, -R4.reuse ;  /* 0x0000000f4bbd7c23 */ /* 0x100fe20008000804 */
[----:B------:R-:W1:Y:S01]  /*7600*/  MUFU.EX2 R36, R36 ;  /* 0x0000002400247308 */ /* 0x000e620000000800 */
[----:B--2---:R-:W-:Y:S01]  /*7610*/  @!P3 FMUL R186, R186, R186 ;  /* 0x000000bababab220 */ /* 0x004fe20000400000 */
[----:B------:R-:W-:Y:S01]  /*7620*/  FSETP.GEU.AND P3, PT, R40, -126, PT ;  /* 0xc2fc00002800780b */ /* 0x000fe20003f6e000 */
[--C-:B------:R-:W-:Y:S01]  /*7630*/  FFMA R74, R76, UR15, -R19.reuse ;  /* 0x0000000f4c4a7c23 */ /* 0x100fe20008000813 */
[--C-:B------:R-:W-:Y:S01]  /*7640*/  FFMA R76, R78, UR15, -R4.reuse ;  /* 0x0000000f4e4c7c23 */ /* 0x100fe20008000804 */
[--C-:B------:R-:W-:Y:S01]  /*7650*/  FFMA R92, R92, UR15, -R19.reuse ;  /* 0x0000000f5c5c7c23 */ /* 0x100fe20008000813 */
[--C-:B------:R-:W-:Y:S01]  /*7660*/  FFMA R96, R96, UR15, -R19.reuse ;  /* 0x0000000f60607c23 */ /* 0x100fe20008000813 */
[----:B------:R-:W-:Y:S01]  /*7670*/  @!P2 FMUL R38, R38, 0.5 ;  /* 0x3f0000002626a820 */ /* 0x000fe20000400000 */
[----:B------:R-:W2:Y:S01]  /*7680*/  MUFU.EX2 R37, R37 ;  /* 0x0000002500257308 */ /* 0x000ea20000000800 */
[----:B---3--:R-:W-:Y:S01]  /*7690*/  @!P4 FMUL R11, R11, R11 ;  /* 0x0000000b0b0bc220 */ /* 0x008fe20000400000 */
[----:B------:R-:W-:Y:S01]  /*76a0*/  FSETP.GEU.AND P4, PT, R39, -126, PT ;  /* 0xc2fc00002700780b */ /* 0x000fe20003f8e000 */
[--C-:B------:R-:W-:Y:S01]  /*76b0*/  FFMA R100, R100, UR15, -R19.reuse ;  /* 0x0000000f64647c23 */ /* 0x100fe20008000813 */
[--C-:B------:R-:W-:Y:S01]  /*76c0*/  FFMA R116, R116, UR15, -R19.reuse ;  /* 0x0000000f74747c23 */ /* 0x100fe20008000813 */
[----:B------:R-:W-:Y:S01]  /*76d0*/  FFMA R117, R117, UR15, -R19 ;  /* 0x0000000f75757c23 */ /* 0x000fe20008000813 */
[--C-:B------:R-:W-:Y:S01]  /*76e0*/  FFMA R118, R118, UR15, -R4.reuse ;  /* 0x0000000f76767c23 */ /* 0x100fe20008000804 */
[----:B------:R-:W-:Y:S01]  /*76f0*/  @!P3 FMUL R40, R40, 0.5 ;  /* 0x3f0000002828b820 */ /* 0x000fe20000400000 */
[----:B------:R-:W3:Y:S01]  /*7700*/  MUFU.EX2 R38, R38 ;  /* 0x0000002600267308 */ /* 0x000ee20000000800 */
[----:B-1----:R-:W-:Y:S01]  /*7710*/  @!P5 FMUL R36, R36, R36 ;  /* 0x000000242424d220 */ /* 0x002fe20000400000 */
[----:B------:R-:W-:Y:S01]  /*7720*/  FSETP.GEU.AND P5, PT, R41, -126, PT ;  /* 0xc2fc00002900780b */ /* 0x000fe20003fae000 */
[----:B------:R-:W-:Y:S01]  /*7730*/  FFMA R119, R119, UR15, -R4 ;  /* 0x0000000f77777c23 */ /* 0x000fe20008000804 */
[----:B------:R-:W-:Y:S01]  /*7740*/  FFMA R21, R22, R21, R187 ;  /* 0x0000001516157223 */ /* 0x000fe200000000bb */
[----:B------:R-:W-:Y:S01]  /*7750*/  FFMA R20, R23, R20, R30 ;  /* 0x0000001417147223 */ /* 0x000fe2000000001e */
[----:B------:R-:W-:Y:S01]  /*7760*/  FFMA R30, R120, UR15, -R19 ;  /* 0x0000000f781e7c23 */ /* 0x000fe20008000813 */
[----:B------:R-:W-:Y:S01]  /*7770*/  @!P4 FMUL R39, R39, 0.5 ;  /* 0x3f0000002727c820 */ /* 0x000fe20000400000 */
[----:B------:R-:W1:Y:S01]  /*7780*/  MUFU.EX2 R40, R40 ;  /* 0x0000002800287308 */ /* 0x000e620000000800 */
[----:B--2---:R-:W-:Y:S01]  /*7790*/  @!P6 FMUL R37, R37, R37 ;  /* 0x000000252525e220 */ /* 0x004fe20000400000 */
[----:B------:R-:W-:Y:S01]  /*77a0*/  FSETP.GEU.AND P6, PT, R42, -126, PT ;  /* 0xc2fc00002a00780b */ /* 0x000fe20003fce000 */
[----:B------:R-:W-:Y:S01]  /*77b0*/  FADD R21, R21, R32 ;  /* 0x0000002015157221 */ /* 0x000fe20000000000 */
[----:B------:R-:W-:Y:S01]  /*77c0*/  FADD R20, R20, R31 ;  /* 0x0000001f14147221 */ /* 0x000fe20000000000 */
[----:B------:R-:W-:Y:S01]  /*77d0*/  FFMA R31, R121, UR15, -R19 ;  /* 0x0000000f791f7c23 */ /* 0x000fe20008000813 */
[----:B------:R-:W-:Y:S01]  /*77e0*/  FFMA R32, R122, UR15, -R4 ;  /* 0x0000000f7a207c23 */ /* 0x000fe20008000804 */
[----:B------:R-:W-:Y:S01]  /*77f0*/  @!P5 FMUL R41, R41, 0.5 ;  /* 0x3f0000002929d820 */ /* 0x000fe20000400000 */
[----:B------:R-:W2:Y:S01]  /*7800*/  MUFU.EX2 R39, R39 ;  /* 0x0000002700277308 */ /* 0x000ea20000000800 */
[----:B---3--:R-:W-:Y:S01]  /*7810*/  @!P2 FMUL R38, R38, R38 ;  /* 0x000000262626a220 */ /* 0x008fe20000400000 */
[----:B------:R-:W-:Y:S01]  /*7820*/  FSETP.GEU.AND P2, PT, R43, -126, PT ;  /* 0xc2fc00002b00780b */ /* 0x000fe20003f4e000 */
[----:B------:R-:W-:Y:S01]  /*7830*/  FADD R28, R21, R28 ;  /* 0x0000001c151c7221 */ /* 0x000fe20000000000 */
[----:B------:R-:W-:Y:S01]  /*7840*/  FADD R185, R20, R185 ;  /* 0x000000b914b97221 */ /* 0x000fe20000000000 */
[----:B------:R-:W-:Y:S01]  /*7850*/  MOV R21, 0x40000040 ;  /* 0x4000004000157802 */ /* 0x000fe20000000f00 */
[----:B------:R-:W-:Y:S01]  /*7860*/  FFMA R123, R123, UR15, -R4 ;  /* 0x0000000f7b7b7c23 */ /* 0x000fe20008000804 */
[----:B------:R-:W-:Y:S01]  /*7870*/  @!P6 FMUL R42, R42, 0.5 ;  /* 0x3f0000002a2ae820 */ /* 0x000fe20000400000 */
[----:B------:R-:W3:Y:S01]  /*7880*/  MUFU.EX2 R41, R41 ;  /* 0x0000002900297308 */ /* 0x000ee20000000800 */
[----:B-1----:R-:W-:Y:S01]  /*7890*/  @!P3 FMUL R40, R40, R40 ;  /* 0x000000282828b220 */ /* 0x002fe20000400000 */
[----:B------:R-:W-:Y:S01]  /*78a0*/  FSETP.GEU.AND P3, PT, R44, -126, PT ;  /* 0xc2fc00002c00780b */ /* 0x000fe20003f6e000 */
[----:B------:R-:W-:Y:S01]  /*78b0*/  FADD R20, R28, R29 ;  /* 0x0000001d1c147221 */ /* 0x000fe20000000000 */
[----:B------:R-:W-:Y:S01]  /*78c0*/  FADD R184, R185, R184 ;  /* 0x000000b8b9b87221 */ /* 0x000fe20000000000 */
[--C-:B------:R-:W-:Y:S01]  /*78d0*/  FFMA R128, R128, UR15, -R19.reuse ;  /* 0x0000000f80807c23 */ /* 0x100fe20008000813 */
[--C-:B------:R-:W-:Y:S01]  /*78e0*/  FFMA R129, R129, UR15, -R19.reuse ;  /* 0x0000000f81817c23 */ /* 0x100fe20008000813 */
[----:B------:R-:W-:Y:S01]  /*78f0*/  @!P2 FMUL R43, R43, 0.5 ;  /* 0x3f0000002b2ba820 */ /* 0x000fe20000400000 */
[----:B------:R-:W1:Y:S01]  /*7900*/  MUFU.EX2 R42, R42 ;  /* 0x0000002a002a7308 */ /* 0x000e620000000800 */
[----:B--2---:R-:W-:Y:S01]  /*7910*/  @!P4 FMUL R39, R39, R39 ;  /* 0x000000272727c220 */ /* 0x004fe20000400000 */
[----:B------:R-:W-:Y:S01]  /*7920*/  FSETP.GEU.AND P4, PT, R45, -126, PT ;  /* 0xc2fc00002d00780b */ /* 0x000fe20003f8e000 */
[--C-:B------:R-:W-:Y:S01]  /*7930*/  FFMA R134, R134, UR15, -R4.reuse ;  /* 0x0000000f86867c23 */ /* 0x100fe20008000804 */
[----:B------:R-:W-:Y:S01]  /*7940*/  FFMA R135, R135, UR15, -R4 ;  /* 0x0000000f87877c23 */ /* 0x000fe20008000804 */
[--C-:B------:R-:W-:Y:S01]  /*7950*/  FFMA R136, R136, UR15, -R19.reuse ;  /* 0x0000000f88887c23 */ /* 0x100fe20008000813 */
[----:B------:R-:W-:Y:S01]  /*7960*/  FFMA R137, R137, UR15, -R19 ;  /* 0x0000000f89897c23 */ /* 0x000fe20008000813 */
[----:B------:R-:W-:Y:S01]  /*7970*/  @!P3 FMUL R44, R44, 0.5 ;  /* 0x3f0000002c2cb820 */ /* 0x000fe20000400000 */
[----:B------:R-:W2:Y:S01]  /*7980*/  MUFU.EX2 R43, R43 ;  /* 0x0000002b002b7308 */ /* 0x000ea20000000800 */
[----:B---3--:R-:W-:Y:S01]  /*7990*/  @!P5 FMUL R41, R41, R41 ;  /* 0x000000292929d220 */ /* 0x008fe20000400000 */
[----:B------:R-:W-:Y:S01]  /*79a0*/  FSETP.GEU.AND P5, PT, R46, -126, PT ;  /* 0xc2fc00002e00780b */ /* 0x000fe20003fae000 */
[----:B------:R-:W-:-:S02]  /*79b0*/  WARPGROUP.DEPBAR.LE gsb0, 0x0 ;  /* 0x00008000000079c5 */ /* 0x000fc40000010000 */
[----:B------:R-:W-:Y:S01]  /*79c0*/  IADD3 R24, R10, 0x80, RZ ;  /* 0x000000800a187810 */ /* 0x000fe20007ffe0ff */
[----:B------:R-:W-:Y:S01]  /*79d0*/  FFMA R138, R138, UR15, -R4 ;  /* 0x0000000f8a8a7c23 */ /* 0x000fe20008000804 */
[----:B------:R-:W-:Y:S01]  /*79e0*/  MOV R25, 0x40000040 ;  /* 0x4000004000197802 */ /* 0x000fe20000000f00 */
[----:B------:R-:W-:Y:S01]  /*79f0*/  @!P4 FMUL R45, R45, 0.5 ;  /* 0x3f0000002d2dc820 */ /* 0x000fe20000400000 */
[----:B------:R-:W-:Y:S01]  /*7a00*/  R2UR UR6, R24 ;  /* 0x00000000180672ca */ /* 0x000fe200000e0000 */
[----:B------:R-:W3:Y:S01]  /*7a10*/  MUFU.EX2 R44, R44 ;  /* 0x0000002c002c7308 */ /* 0x000ee20000000800 */
[----:B------:R-:W-:Y:S01]  /*7a20*/  R2UR UR7, R25 ;  /* 0x00000000190772ca */ /* 0x000fe200000e0000 */
[----:B-1----:R-:W-:Y:S01]  /*7a30*/  @!P6 FMUL R42, R42, R42 ;  /* 0x0000002a2a2ae220 */ /* 0x002fe20000400000 */
[----:B------:R-:W-:Y:S01]  /*7a40*/  F2FP.BF16.F32.PACK_AB R24, R34, R33 ;  /* 0x000000212218723e */ /* 0x000fe200000010ff */
[----:B------:R-:W-:Y:S01]  /*7a50*/  FADD R33, R20, R33 ;  /* 0x0000002114217221 */ /* 0x000fe20000000000 */
[----:B------:R-:W-:Y:S01]  /*7a60*/  F2FP.BF16.F32.PACK_AB R25, R186, R35 ;  /* 0x00000023ba19723e */ /* 0x000fe200000010ff */
[----:B------:R-:W-:Y:S01]  /*7a70*/  @!P5 FMUL R46, R46, 0.5 ;  /* 0x3f0000002e2ed820 */ /* 0x000fe20000400000 */
[----:B------:R-:W-:Y:S01]  /*7a80*/  F2FP.BF16.F32.PACK_AB R26, R36, R11 ;  /* 0x0000000b241a723e */ /* 0x000fe200000010ff */
[----:B------:R-:W1:Y:S01]  /*7a90*/  MUFU.EX2 R45, R45 ;  /* 0x0000002d002d7308 */ /* 0x000e620000000800 */
[----:B------:R-:W-:Y:S01]  /*7aa0*/  F2FP.BF16.F32.PACK_AB R27, R38, R37 ;  /* 0x00000025261b723e */ /* 0x000fe200000010ff */
[----:B--2---:R-:W-:Y:S01]  /*7ab0*/  @!P2 FMUL R43, R43, R43 ;  /* 0x0000002b2b2ba220 */ /* 0x004fe20000400000 */
[----:B------:R-:W-:Y:S01]  /*7ac0*/  FSETP.GEU.AND P6, PT, R47, -126, PT ;  /* 0xc2fc00002f00780b */ /* 0x000fe20003fce000 */
[----:B------:R-:W-:Y:S01]  /*7ad0*/  FADD R34, R33, R34 ;  /* 0x0000002221227221 */ /* 0x000fe20000000000 */
[----:B------:R-:W-:Y:S01]  /*7ae0*/  WARPGROUP.ARRIVE ;  /* 0x00000000000079c5 */ /* 0x000fe20000000000 */
[----:B------:R-:W-:Y:S01]  /*7af0*/  FSETP.GEU.AND P2, PT, R48, -126, PT ;  /* 0xc2fc00003000780b */ /* 0x000fe20003f4e000 */
[----:B------:R-:W-:Y:S01]  /*7b00*/  FADD R35, R184, R35 ;  /* 0x00000023b8237221 */ /* 0x000fe20000000000 */
[----:B------:R-:W2:Y:S01]  /*7b10*/  MUFU.EX2 R46, R46 ;  /* 0x0000002e002e7308 */ /* 0x000ea20000000800 */
[----:B---3--:R-:W-:Y:S01]  /*7b20*/  @!P3 FMUL R44, R44, R44 ;  /* 0x0000002c2c2cb220 */ /* 0x008fe20000400000 */
[----:B------:R-:W-:Y:S01]  /*7b30*/  FSETP.GEU.AND P3, PT, R49, -126, PT ;  /* 0xc2fc00003100780b */ /* 0x000fe20003f6e000 */
[----:B------:R-:W-:Y:S01]  /*7b40*/  HGMMA.64x64x16.F32.BF16 R152, R24, gdesc[UR4].tnspB, R152, gsb0 ;  /* 0x40e0000418987df0 */ /* 0x000fe20008001898 */
[----:B------:R-:W-:Y:S01]  /*7b50*/  IADD3 R20, R10, 0x580, RZ ;  /* 0x000005800a147810 */ /* 0x000fe20007ffe0ff */
[----:B------:R-:W-:Y:S01]  /*7b60*/  FADD R11, R34, R11 ;  /* 0x0000000b220b7221 */ /* 0x000fe20000000000 */
[----:B------:R-:W-:Y:S01]  /*7b70*/  FADD R186, R35, R186 ;  /* 0x000000ba23ba7221 */ /* 0x000fe20000000000 */
[--C-:B------:R-:W-:Y:S01]  /*7b80*/  FFMA R33, R124, UR15, -R19.reuse ;  /* 0x0000000f7c217c23 */ /* 0x100fe20008000813 */
[----:B------:R-:W-:Y:S01]  /*7b90*/  @!P6 FMUL R47, R47, 0.5 ;  /* 0x3f0000002f2fe820 */ /* 0x000fe20000400000 */
[----:B-1----:R-:W-:Y:S01]  /*7ba0*/  @!P4 FMUL R45, R45, R45 ;  /* 0x0000002d2d2dc220 */ /* 0x002fe20000400000 */
[----:B------:R-:W-:Y:S01]  /*7bb0*/  FSETP.GEU.AND P4, PT, R51, -126, PT ;  /* 0xc2fc00003300780b */ /* 0x000fe20003f8e000 */
[----:B------:R-:W-:Y:S01]  /*7bc0*/  @!P2 FMUL R48, R48, 0.5 ;  /* 0x3f0000003030a820 */ /* 0x000fe20000400000 */
[----:B------:R-:W-:Y:S01]  /*7bd0*/  FFMA R34, R125, UR15, -R19 ;  /* 0x0000000f7d227c23 */ /* 0x000fe20008000813 */
[--C-:B------:R-:W-:Y:S01]  /*7be0*/  FFMA R35, R126, UR15, -R4.reuse ;  /* 0x0000000f7e237c23 */ /* 0x100fe20008000804 */
[----:B------:R-:W1:Y:S01]  /*7bf0*/  MUFU.EX2 R47, R47 ;  /* 0x0000002f002f7308 */ /* 0x000e620000000800 */
[----:B------:R-:W-:Y:S01]  /*7c00*/  @!P3 FMUL R49, R49, 0.5 ;  /* 0x3f0000003131b820 */ /* 0x000fe20000400000 */
[----:B------:R-:W-:Y:S01]  /*7c10*/  FADD R37, R186, R37 ;  /* 0x00000025ba257221 */ /* 0x000fe20000000000 */
[----:B--2---:R-:W-:Y:S01]  /*7c20*/  @!P5 FMUL R46, R46, R46 ;  /* 0x0000002e2e2ed220 */ /* 0x004fe20000400000 */
[----:B------:R-:W-:Y:S01]  /*7c30*/  FFMA R139, R139, UR15, -R4 ;  /* 0x0000000f8b8b7c23 */ /* 0x000fe20008000804 */
[--C-:B------:R-:W-:Y:S01]  /*7c40*/  FFMA R140, R140, UR15, -R19.reuse ;  /* 0x0000000f8c8c7c23 */ /* 0x100fe20008000813 */
[----:B------:R-:W-:Y:S01]  /*7c50*/  FADD R38, R37, R38 ;  /* 0x0000002625267221 */ /* 0x000fe20000000000 */
[--C-:B------:R-:W-:Y:S01]  /*7c60*/  FFMA R37, R130, UR15, -R4.reuse ;  /* 0x0000000f82257c23 */ /* 0x100fe20008000804 */
[----:B------:R-:W2:Y:S01]  /*7c70*/  MUFU.EX2 R49, R49 ;  /* 0x0000003100317308 */ /* 0x000ea20000000800 */
[----:B------:R-:W-:Y:S01]  /*7c80*/  @!P4 FMUL R51, R51, 0.5 ;  /* 0x3f0000003333c820 */ /* 0x000fe20000400000 */
[--C-:B------:R-:W-:Y:S01]  /*7c90*/  FFMA R141, R141, UR15, -R19.reuse ;  /* 0x0000000f8d8d7c23 */ /* 0x100fe20008000813 */
[--C-:B------:R-:W-:Y:S01]  /*7ca0*/  FFMA R142, R142, UR15, -R4.reuse ;  /* 0x0000000f8e8e7c23 */ /* 0x100fe20008000804 */
[--C-:B------:R-:W-:Y:S01]  /*7cb0*/  FFMA R143, R143, UR15, -R4.reuse ;  /* 0x0000000f8f8f7c23 */ /* 0x100fe20008000804 */
[--C-:B------:R-:W-:Y:S01]  /*7cc0*/  FFMA R144, R144, UR15, -R19.reuse ;  /* 0x0000000f90907c23 */ /* 0x100fe20008000813 */
[--C-:B------:R-:W-:Y:S01]  /*7cd0*/  FFMA R145, R145, UR15, -R19.reuse ;  /* 0x0000000f91917c23 */ /* 0x100fe20008000813 */
[--C-:B------:R-:W-:Y:S01]  /*7ce0*/  FFMA R146, R146, UR15, -R4.reuse ;  /* 0x0000000f92927c23 */ /* 0x100fe20008000804 */
[----:B------:R-:W3:Y:S01]  /*7cf0*/  MUFU.EX2 R48, R48 ;  /* 0x0000003000307308 */ /* 0x000ee20000000800 */
[----:B-1----:R-:W-:Y:S01]  /*7d00*/  @!P6 FMUL R47, R47, R47 ;  /* 0x0000002f2f2fe220 */ /* 0x002fe20000400000 */
[--C-:B------:R-:W-:Y:S01]  /*7d10*/  FFMA R147, R147, UR15, -R4.reuse ;  /* 0x0000000f93937c23 */ /* 0x100fe20008000804 */
[----:B------:R-:W-:Y:S01]  /*7d20*/  FFMA R148, R148, UR15, -R19 ;  /* 0x0000000f94947c23 */ /* 0x000fe20008000813 */
[----:B------:R-:W-:Y:S01]  /*7d30*/  FFMA R150, R150, UR15, -R4 ;  /* 0x0000000f96967c23 */ /* 0x000fe20008000804 */
[----:B------:R-:W-:Y:S01]  /*7d40*/  IADD3 R13, R13, 0x1, RZ ;  /* 0x000000010d0d7810 */ /* 0x000fe20007ffe0ff */
[----:B--2---:R-:W-:Y:S01]  /*7d50*/  @!P3 FMUL R49, R49, R49 ;  /* 0x000000313131b220 */ /* 0x004fe20000400000 */
[----:B------:R-:W-:Y:S01]  /*7d60*/  FSETP.GEU.AND P3, PT, R50, -126, PT ;  /* 0xc2fc00003200780b */ /* 0x000fe20003f6e000 */
[----:B---3--:R-:W-:-:S12]  /*7d70*/  @!P2 FMUL R48, R48, R48 ;  /* 0x000000303030a220 */ /* 0x008fd80000400000 */
[----:B------:R-:W-:-:S06]  /*7d80*/  @!P3 FMUL R50, R50, 0.5 ;  /* 0x3f0000003232b820 */ /* 0x000fcc0000400000 */
[----:B------:R-:W1:Y:S02]  /*7d90*/  MUFU.EX2 R50, R50 ;  /* 0x0000003200327308 */ /* 0x000e640000000800 */
[----:B-1----:R-:W-:Y:S01]  /*7da0*/  @!P3 FMUL R50, R50, R50 ;  /* 0x000000323232b220 */ /* 0x002fe20000400000 */
[----:B------:R-:W-:Y:S02]  /*7db0*/  WARPGROUP.DEPBAR.LE gsb0, 0x0 ;  /* 0x00008000000079c5 */ /* 0x000fe40000010000 */
[----:B------:R-:W-:Y:S02]  /*7dc0*/  IADD3 R24, R10, 0x100, RZ ;  /* 0x000001000a187810 */ /* 0x000fe40007ffe0ff */
[----:B------:R-:W-:Y:S02]  /*7dd0*/  MOV R25, 0x40000040 ;  /* 0x4000004000197802 */ /* 0x000fe40000000f00 */
[----:B------:R-:W-:Y:S02]  /*7de0*/  R2UR UR6, R24 ;  /* 0x00000000180672ca */ /* 0x000fe400000e0000 */
[----:B------:R-:W-:-:S02]  /*7df0*/  R2UR UR7, R25 ;  /* 0x00000000190772ca */ /* 0x000fc400000e0000 */
[----:B------:R-:W-:Y:S02]  /*7e00*/  F2FP.BF16.F32.PACK_AB R24, R39, R40 ;  /* 0x000000282718723e */ /* 0x000fe400000010ff */
[----:B------:R-:W-:Y:S01]  /*7e10*/  F2FP.BF16.F32.PACK_AB R25, R42, R41 ;  /* 0x000000292a19723e */ /* 0x000fe200000010ff */
[----:B------:R-:W-:Y:S01]  /*7e20*/  FADD R41, R38, R41 ;  /* 0x0000002926297221 */ /* 0x000fe20000000000 */
[----:B------:R-:W-:Y:S01]  /*7e30*/  F2FP.BF16.F32.PACK_AB R26, R44, R43 ;  /* 0x0000002b2c1a723e */ /* 0x000fe200000010ff */
[----:B------:R-:W-:Y:S01]  /*7e40*/  FFMA R38, R131, UR15, -R4 ;  /* 0x0000000f83267c23 */ /* 0x000fe20008000804 */
[----:B------:R-:W-:Y:S01]  /*7e50*/  F2FP.BF16.F32.PACK_AB R27, R46, R45 ;  /* 0x0000002d2e1b723e */ /* 0x000fe200000010ff */
[----:B------:R-:W-:-:S03]  /*7e60*/  FADD R42, R41, R42 ;  /* 0x0000002a292a7221 */ /* 0x000fc60000000000 */
[----:B------:R-:W-:Y:S01]  /*7e70*/  WARPGROUP.ARRIVE ;  /* 0x00000000000079c5 */ /* 0x000fe20000000000 */
[----:B------:R-:W-:-:S04]  /*7e80*/  FADD R45, R42, R45 ;  /* 0x0000002d2a2d7221 */ /* 0x000fc80000000000 */
[----:B------:R-:W-:Y:S01]  /*7e90*/  FADD R46, R45, R46 ;  /* 0x0000002e2d2e7221 */ /* 0x000fe20000000000 */
[----:B------:R-:W-:Y:S03]  /*7ea0*/  HGMMA.64x64x16.F32.BF16 R152, R24, gdesc[UR4].tnspB, R152, gsb0 ;  /* 0x40e0000418987df0 */ /* 0x000fe60008001898 */
[----:B------:R-:W-:Y:S02]  /*7eb0*/  WARPGROUP.DEPBAR.LE gsb0, 0x0 ;  /* 0x00008000000079c5 */ /* 0x000fe40000010000 */
[--C-:B------:R-:W-:Y:S01]  /*7ec0*/  FFMA R24, R52, UR15, -R19.reuse ;  /* 0x0000000f34187c23 */ /* 0x100fe20008000813 */
[----:B------:R-:W-:Y:S01]  /*7ed0*/  FFMA R25, R53, UR15, -R19 ;  /* 0x0000000f35197c23 */ /* 0x000fe20008000813 */
[----:B------:R-:W-:Y:S01]  /*7ee0*/  FFMA R26, R54, UR15, -R4 ;  /* 0x0000000f361a7c23 */ /* 0x000fe20008000804 */
[----:B------:R1:W2:Y:S02]  /*7ef0*/  MUFU.EX2 R52, R51 ;  /* 0x0000003300347308 */ /* 0x0002a40000000800 */
[----:B------:R-:W-:-:S02]  /*7f00*/  FSETP.GEU.AND P5, PT, R24, -126, PT ;  /* 0xc2fc00001800780b */ /* 0x000fc40003fae000 */
[----:B------:R-:W-:Y:S02]  /*7f10*/  FSETP.GEU.AND P6, PT, R25, -126, PT ;  /* 0xc2fc00001900780b */ /* 0x000fe40003fce000 */
[----:B------:R-:W-:Y:S01]  /*7f20*/  FSETP.GEU.AND P2, PT, R26, -126, PT ;  /* 0xc2fc00001a00780b */ /* 0x000fe20003f4e000 */
[--C-:B-1----:R-:W-:Y:S01]  /*7f30*/  FFMA R51, R56, UR15, -R19.reuse ;  /* 0x0000000f38337c23 */ /* 0x102fe20008000813 */
[--C-:B------:R-:W-:Y:S01]  /*7f40*/  FFMA R56, R57, UR15, -R19.reuse ;  /* 0x0000000f39387c23 */ /* 0x100fe20008000813 */
[--C-:B------:R-:W-:Y:S01]  /*7f50*/  FFMA R57, R58, UR15, -R4.reuse ;  /* 0x0000000f3a397c23 */ /* 0x100fe20008000804 */
[----:B------:R-:W-:Y:S01]  /*7f60*/  FFMA R58, R59, UR15, -R4 ;  /* 0x0000000f3b3a7c23 */ /* 0x000fe20008000804 */
[--C-:B------:R-:W-:Y:S01]  /*7f70*/  FFMA R59, R60, UR15, -R19.reuse ;  /* 0x0000000f3c3b7c23 */ /* 0x100fe20008000813 */
[----:B------:R-:W-:-:S03]  /*7f80*/  FFMA R60, R61, UR15, -R19 ;  /* 0x0000000f3d3c7c23 */ /* 0x000fc60008000813 */
[----:B------:R-:W-:Y:S01]  /*7f90*/  @!P5 FMUL R24, R24, 0.5 ;  /* 0x3f0000001818d820 */ /* 0x000fe20000400000 */
[--C-:B------:R-:W-:Y:S01]  /*7fa0*/  FFMA R61, R62, UR15, -R4.reuse ;  /* 0x0000000f3e3d7c23 */ /* 0x100fe20008000804 */
[----:B------:R-:W-:Y:S01]  /*7fb0*/  @!P6 FMUL R25, R25, 0.5 ;  /* 0x3f0000001919e820 */ /* 0x000fe20000400000 */
[----:B--2---:R-:W-:Y:S01]  /*7fc0*/  @!P4 FMUL R52, R52, R52 ;  /* 0x000000343434c220 */ /* 0x004fe20000400000 */
[----:B------:R-:W-:Y:S01]  /*7fd0*/  @!P2 FMUL R26, R26, 0.5 ;  /* 0x3f0000001a1aa820 */ /* 0x000fe20000400000 */
[----:B------:R1:W2:Y:S01]  /*7fe0*/  MUFU.EX2 R53, R24 ;  /* 0x0000001800357308 */ /* 0x0002a20000000800 */
[----:B------:R-:W-:Y:S01]  /*7ff0*/  FSETP.GEU.AND P4, PT, R51, -126, PT ;  /* 0xc2fc00003300780b */ /* 0x000fe20003f8e000 */
[--C-:B------:R-:W-:Y:S01]  /*8000*/  FFMA R62, R63, UR15, -R4.reuse ;  /* 0x0000000f3f3e7c23 */ /* 0x100fe20008000804 */
[----:B------:R-:W-:Y:S01]  /*8010*/  FSETP.GEU.AND P3, PT, R59, -126, PT ;  /* 0xc2fc00003b00780b */ /* 0x000fe20003f6e000 */
[--C-:B------:R-:W-:Y:S01]  /*8020*/  FFMA R63, R64, UR15, -R19.reuse ;  /* 0x0000000f403f7c23 */ /* 0x100fe20008000813 */
[--C-:B------:R-:W-:Y:S01]  /*8030*/  FFMA R64, R65, UR15, -R19.reuse ;  /* 0x0000000f41407c23 */ /* 0x100fe20008000813 */
[--C-:B------:R-:W-:Y:S01]  /*8040*/  FFMA R65, R66, UR15, -R4.reuse ;  /* 0x0000000f42417c23 */ /* 0x100fe20008000804 */
[--C-:B------:R-:W-:Y:S01]  /*8050*/  FFMA R66, R67, UR15, -R4.reuse ;  /* 0x0000000f43427c23 */ /* 0x100fe20008000804 */
[----:B------:R3:W4:Y:S01]  /*8060*/  MUFU.EX2 R54, R25 ;  /* 0x0000001900367308 */ /* 0x0007220000000800 */
[----:B-1----:R-:W-:Y:S01]  /*8070*/  IADD3 R24, R10, 0x180, RZ ;  /* 0x000001800a187810 */ /* 0x002fe20007ffe0ff */
[--C-:B------:R-:W-:Y:S01]  /*8080*/  FFMA R67, R69, UR15, -R19.reuse ;  /* 0x0000000f45437c23 */ /* 0x100fe20008000813 */
[--C-:B------:R-:W-:Y:S01]  /*8090*/  FFMA R69, R70, UR15, -R4.reuse ;  /* 0x0000000f46457c23 */ /* 0x100fe20008000804 */
[--C-:B------:R-:W-:Y:S01]  /*80a0*/  FFMA R70, R71, UR15, -R4.reuse ;  /* 0x0000000f47467c23 */ /* 0x100fe20008000804 */
[----:B------:R-:W-:Y:S01]  /*80b0*/  R2UR UR6, R24 ;  /* 0x00000000180672ca */ /* 0x000fe200000e0000 */
[----:B------:R-:W-:Y:S01]  /*80c0*/  @!P4 FMUL R51, R51, 0.5 ;  /* 0x3f0000003333c820 */ /* 0x000fe20000400000 */
[----:B------:R-:W-:Y:S01]  /*80d0*/  F2FP.BF16.F32.PACK_AB R24, R48, R47 ;  /* 0x0000002f3018723e */ /* 0x000fe200000010ff */
[----:B------:R1:W5:Y:S01]  /*80e0*/  MUFU.EX2 R55, R26 ;  /* 0x0000001a00377308 */ /* 0x0003620000000800 */
[----:B---3--:R-:W-:Y:S01]  /*80f0*/  MOV R25, 0x40000040 ;  /* 0x4000004000197802 */ /* 0x008fe20000000f00 */
[----:B--2---:R-:W-:Y:S01]  /*8100*/  @!P5 FMUL R53, R53, R53 ;  /* 0x000000353535d220 */ /* 0x004fe20000400000 */
[----:B------:R-:W-:Y:S01]  /*8110*/  FSETP.GEU.AND P5, PT, R56, -126, PT ;  /* 0xc2fc00003800780b */ /* 0x000fe20003fae000 */
[----:B------:R-:W-:Y:S01]  /*8120*/  @!P3 FMUL R59, R59, 0.5 ;  /* 0x3f0000003b3bb820 */ /* 0x000fe20000400000 */
[----:B------:R-:W-:Y:S01]  /*8130*/  R2UR UR7, R25 ;  /* 0x00000000190772ca */ /* 0x000fe200000e0000 */
[--C-:B------:R-:W-:Y:S01]  /*8140*/  FFMA R71, R72, UR15, -R19.reuse ;  /* 0x0000000f48477c23 */ /* 0x100fe20008000813 */
[----:B------:R-:W-:Y:S01]  /*8150*/  F2FP.BF16.F32.PACK_AB R25, R52, R49 ;  /* 0x000000313419723e */ /* 0x000fe200000010ff */
[----:B------:R-:W2:Y:S01]  /*8160*/  MUFU.EX2 R51, R51 ;  /* 0x0000003300337308 */ /* 0x000ea20000000800 */
[----:B----4-:R-:W-:Y:S01]  /*8170*/  @!P6 FMUL R54, R54, R54 ;  /* 0x000000363636e220 */ /* 0x010fe20000400000 */
[----:B------:R-:W-:Y:S01]  /*8180*/  FSETP.GEU.AND P6, PT, R57, -126, PT ;  /* 0xc2fc00003900780b */ /* 0x000fe20003fce000 */
[--C-:B------:R-:W-:Y:S01]  /*8190*/  FFMA R72, R73, UR15, -R19.reuse ;  /* 0x0000000f49487c23 */ /* 0x100fe20008000813 */
[--C-:B------:R-:W-:Y:S01]  /*81a0*/  FFMA R73, R77, UR15, -R19.reuse ;  /* 0x0000000f4d497c23 */ /* 0x100fe20008000813 */
[--C-:B------:R-:W-:Y:S01]  /*81b0*/  FFMA R77, R79, UR15, -R4.reuse ;  /* 0x0000000f4f4d7c23 */ /* 0x100fe20008000804 */
[----:B-1----:R-:W-:Y:S01]  /*81c0*/  F2FP.BF16.F32.PACK_AB R26, R54, R53 ;  /* 0x00000035361a723e */ /* 0x002fe200000010ff */
[--C-:B------:R-:W-:Y:S01]  /*81d0*/  FFMA R79, R80, UR15, -R19.reuse ;  /* 0x0000000f504f7c23 */ /* 0x100fe20008000813 */
[----:B------:R-:W-:Y:S01]  /*81e0*/  @!P5 FMUL R56, R56, 0.5 ;  /* 0x3f0000003838d820 */ /* 0x000fe20000400000 */
[----:B-----5:R-:W-:Y:S01]  /*81f0*/  @!P2 FMUL R55, R55, R55 ;  /* 0x000000373737a220 */ /* 0x020fe20000400000 */
[----:B------:R-:W-:Y:S01]  /*8200*/  FSETP.GEU.AND P2, PT, R58, -126, PT ;  /* 0xc2fc00003a00780b */ /* 0x000fe20003f4e000 */
[----:B------:R-:W1:Y:S01]  /*8210*/  MUFU.EX2 R59, R59 ;  /* 0x0000003b003b7308 */ /* 0x000e620000000800 */
[--C-:B------:R-:W-:Y:S01]  /*8220*/  FFMA R80, R81, UR15, -R19.reuse ;  /* 0x0000000f51507c23 */ /* 0x100fe20008000813 */
[--C-:B------:R-:W-:Y:S01]  /*8230*/  FFMA R81, R82, UR15, -R4.reuse ;  /* 0x0000000f52517c23 */ /* 0x100fe20008000804 */
[----:B------:R-:W-:Y:S01]  /*8240*/  F2FP.BF16.F32.PACK_AB R27, R50, R55 ;  /* 0x00000037321b723e */ /* 0x000fe200000010ff */
[----:B------:R-:W-:Y:S01]  /*8250*/  @!P6 FMUL R57, R57, 0.5 ;  /* 0x3f0000003939e820 */ /* 0x000fe20000400000 */
[--C-:B------:R-:W-:Y:S01]  /*8260*/  FFMA R82, R83, UR15, -R4.reuse ;  /* 0x0000000f53527c23 */ /* 0x100fe20008000804 */
[----:B--2---:R-:W-:Y:S01]  /*8270*/  @!P4 FMUL R51, R51, R51 ;  /* 0x000000333333c220 */ /* 0x004fe20000400000 */
[----:B------:R-:W-:Y:S01]  /*8280*/  WARPGROUP.ARRIVE ;  /* 0x00000000000079c5 */ /* 0x000fe20000000000 */
[----:B------:R-:W2:Y:S01]  /*8290*/  MUFU.EX2 R56, R56 ;  /* 0x0000003800387308 */ /* 0x000ea20000000800 */
[----:B------:R-:W-:Y:S01]  /*82a0*/  FSETP.GEU.AND P4, PT, R60, -126, PT ;  /* 0xc2fc00003c00780b */ /* 0x000fe20003f8e000 */
[--C-:B------:R-:W-:Y:S01]  /*82b0*/  FFMA R83, R84, UR15, -R19.reuse ;  /* 0x0000000f54537c23 */ /* 0x100fe20008000813 */
[--C-:B------:R-:W-:Y:S01]  /*82c0*/  FFMA R84, R85, UR15, -R19.reuse ;  /* 0x0000000f55547c23 */ /* 0x100fe20008000813 */
[----:B------:R-:W-:Y:S01]  /*82d0*/  @!P2 FMUL R58, R58, 0.5 ;  /* 0x3f0000003a3aa820 */ /* 0x000fe20000400000 */
[----:B------:R-:W-:Y:S01]  /*82e0*/  HGMMA.64x64x16.F32.BF16 R152, R24, gdesc[UR4].tnspB, R152, gsb0 ;  /* 0x40e0000418987df0 */ /* 0x000fe20008001898 */
[--C-:B------:R-:W-:Y:S01]  /*82f0*/  FFMA R85, R86, UR15, -R4.reuse ;  /* 0x0000000f56557c23 */ /* 0x100fe20008000804 */
[--C-:B------:R-:W-:Y:S01]  /*8300*/  FFMA R86, R87, UR15, -R4.reuse ;  /* 0x0000000f57567c23 */ /* 0x100fe20008000804 */
[----:B------:R-:W3:Y:S01]  /*8310*/  MUFU.EX2 R57, R57 ;  /* 0x0000003900397308 */ /* 0x000ee20000000800 */
[----:B-1----:R-:W-:Y:S01]  /*8320*/  @!P3 FMUL R59, R59, R59 ;  /* 0x0000003b3b3bb220 */ /* 0x002fe20000400000 */
[----:B------:R-:W-:Y:S01]  /*8330*/  FSETP.GEU.AND P3, PT, R64, -126, PT ;  /* 0xc2fc00004000780b */ /* 0x000fe20003f6e000 */
[--C-:B------:R-:W-:Y:S01]  /*8340*/  FFMA R87, R88, UR15, -R19.reuse ;  /* 0x0000000f58577c23 */ /* 0x100fe20008000813 */
[--C-:B------:R-:W-:Y:S01]  /*8350*/  FFMA R88, R89, UR15, -R19.reuse ;  /* 0x0000000f59587c23 */ /* 0x100fe20008000813 */
[--C-:B------:R-:W-:Y:S01]  /*8360*/  FFMA R89, R90, UR15, -R4.reuse ;  /* 0x0000000f5a597c23 */ /* 0x100fe20008000804 */
[----:B------:R-:W-:Y:S01]  /*8370*/  @!P4 FMUL R60, R60, 0.5 ;  /* 0x3f0000003c3cc820 */ /* 0x000fe20000400000 */
        /* <DEDUP_REMOVED lines=14> */
[--C-:B------:R-:W-:Y:S01]  /*8460*/  FFMA R99, R101, UR15, -R19.reuse ;  /* 0x0000000f65637c23 */ /* 0x100fe20008000813 */
[--C-:B------:R-:W-:Y:S01]  /*8470*/  FFMA R101, R102, UR15, -R4.reuse ;  /* 0x0000000f66657c23 */ /* 0x100fe20008000804 */
[----:B------:R-:W-:Y:S01]  /*8480*/  @!P5 FMUL R61, R61, 0.5 ;  /* 0x3f0000003d3dd820 */ /* 0x000fe20000400000 */
[----:B------:R-:W3:Y:S01]  /*8490*/  MUFU.EX2 R64, R64 ;  /* 0x0000004000407308 */ /* 0x000ee20000000800 */
[----:B-1----:R-:W-:Y:S01]  /*84a0*/  @!P2 FMUL R58, R58, R58 ;  /* 0x0000003a3a3aa220 */ /* 0x002fe20000400000 */
[----:B------:R-:W-:Y:S01]  /*84b0*/  FSETP.GEU.AND P2, PT, R63, -126, PT ;  /* 0xc2fc00003f00780b */ /* 0x000fe20003f4e000 */
[--C-:B------:R-:W-:Y:S01]  /*84c0*/  FFMA R102, R103, UR15, -R4.reuse ;  /* 0x0000000f67667c23 */ /* 0x100fe20008000804 */
[--C-:B------:R-:W-:Y:S01]  /*84d0*/  FFMA R103, R104, UR15, -R19.reuse ;  /* 0x0000000f68677c23 */ /* 0x100fe20008000813 */
[--C-:B------:R-:W-:Y:S01]  /*84e0*/  FFMA R104, R105, UR15, -R19.reuse ;  /* 0x0000000f69687c23 */ /* 0x100fe20008000813 */
[--C-:B------:R-:W-:Y:S01]  /*84f0*/  FFMA R105, R106, UR15, -R4.reuse ;  /* 0x0000000f6a697c23 */ /* 0x100fe20008000804 */
[----:B------:R-:W-:Y:S01]  /*8500*/  @!P6 FMUL R62, R62, 0.5 ;  /* 0x3f0000003e3ee820 */ /* 0x000fe20000400000 */
        /* <DEDUP_REMOVED lines=20> */
[----:B------:R-:W-:-:S03]  /*8650*/  FADD R49, R46, R49 ;  /* 0x000000312e317221 */ /* 0x000fc60000000000 */
[----:B------:R-:W-:Y:S01]  /*8660*/  @!P3 FMUL R69, R69, 0.5 ;  /* 0x3f0000004545b820 */ /* 0x000fe20000400000 */
[----:B------:R-:W1:Y:S01]  /*8670*/  MUFU.EX2 R65, R65 ;  /* 0x0000004100417308 */ /* 0x000e620000000800 */
[----:B--2---:R-:W-:Y:S01]  /*8680*/  @!P6 FMUL R62, R62, R62 ;  /* 0x0000003e3e3ee220 */ /* 0x004fe20000400000 */
[----:B------:R-:W-:Y:S01]  /*8690*/  FSETP.GEU.AND P6, PT, R68, -126, PT ;  /* 0xc2fc00004400780b */ /* 0x000fe20003fce000 */
[----:B------:R-:W-:-:S04]  /*86a0*/  FADD R52, R49, R52 ;  /* 0x0000003431347221 */ /* 0x000fc80000000000 */
        /* <DEDUP_REMOVED lines=8> */
[----:B------:R-:W-:Y:S01]  /*8730*/  FSETP.GEU.AND P4, PT, R70, -126, PT ;  /* 0xc2fc00004600780b */ /* 0x000fe20003f8e000 */
[----:B------:R-:W-:Y:S02]  /*8740*/  WARPGROUP.DEPBAR.LE gsb0, 0x0 ;  /* 0x00008000000079c5 */ /* 0x000fe40000010000 */
[----:B------:R-:W-:Y:S01]  /*8750*/  IADD3 R24, R10, 0x200, RZ ;  /* 0x000002000a187810 */ /* 0x000fe20007ffe0ff */
[----:B------:R-:W-:Y:S01]  /*8760*/  FADD R50, R55, R50 ;  /* 0x0000003237327221 */ /* 0x000fe20000000000 */
[----:B------:R-:W-:Y:S01]  /*8770*/  MOV R25, 0x40000040 ;  /* 0x4000004000197802 */ /* 0x000fe20000000f00 */
[----:B------:R-:W-:Y:S01]  /*8780*/  @!P2 FMUL R67, R67, 0.5 ;  /* 0x3f0000004343a820 */ /* 0x000fe20000400000 */
[----:B------:R-:W-:Y:S01]  /*8790*/  R2UR UR6, R24 ;  /* 0x00000000180672ca */ /* 0x000fe200000e0000 */
[----:B------:R-:W1:Y:S01]  /*87a0*/  MUFU.EX2 R68, R68 ;  /* 0x0000004400447308 */ /* 0x000e620000000800 */
[----:B------:R-:W-:Y:S01]  /*87b0*/  R2UR UR7, R25 ;  /* 0x00000000190772ca */ /* 0x000fe200000e0000 */
[----:B--2---:R-:W-:Y:S01]  /*87c0*/  @!P3 FMUL R69, R69, R69 ;  /* 0x000000454545b220 */ /* 0x004fe20000400000 */
[----:B------:R-:W-:-:S02]  /*87d0*/  F2FP.BF16.F32.PACK_AB R24, R56, R51 ;  /* 0x000000333818723e */ /* 0x000fc400000010ff */
[----:B------:R-:W-:Y:S01]  /*87e0*/  F2FP.BF16.F32.PACK_AB R25, R58, R57 ;  /* 0x000000393a19723e */ /* 0x000fe200000010ff */
[----:B------:R-:W-:Y:S01]  /*87f0*/  @!P4 FMUL R70, R70, 0.5 ;  /* 0x3f0000004646c820 */ /* 0x000fe20000400000 */
[----:B------:R-:W-:Y:S01]  /*8800*/  F2FP.BF16.F32.PACK_AB R26, R60, R59 ;  /* 0x0000003b3c1a723e */ /* 0x000fe200000010ff */
[----:B------:R-:W2:Y:S01]  /*8810*/  MUFU.EX2 R67, R67 ;  /* 0x0000004300437308 */ /* 0x000ea20000000800 */
[----:B------:R-:W-:Y:S01]  /*8820*/  F2FP.BF16.F32.PACK_AB R27, R62, R61 ;  /* 0x0000003d3e1b723e */ /* 0x000fe200000010ff */
[----:B---3--:R-:W-:Y:S01]  /*8830*/  @!P5 FMUL R66, R66, R66 ;  /* 0x000000424242d220 */ /* 0x008fe20000400000 */
[----:B------:R-:W-:Y:S01]  /*8840*/  FSETP.GEU.AND P5, PT, R71, -126, PT ;  /* 0xc2fc00004700780b */ /* 0x000fe20003fae000 */
[----:B------:R-:W-:Y:S01]  /*8850*/  FADD R57, R50, R57 ;  /* 0x0000003932397221 */ /* 0x000fe20000000000 */
[----:B------:R-:W-:Y:S01]  /*8860*/  WARPGROUP.ARRIVE ;  /* 0x00000000000079c5 */ /* 0x000fe20000000000 */
[----:B------:R-:W-:Y:S02]  /*8870*/  FSETP.GEU.AND P3, PT, R189, -126, PT ;  /* 0xc2fc0000bd00780b */ /* 0x000fe40003f6e000 */
[----:B------:R-:W3:Y:S01]  /*8880*/  MUFU.EX2 R70, R70 ;  /* 0x0000004600467308 */ /* 0x000ee20000000800 */
[----:B-1----:R-:W-:Y:S01]  /*8890*/  @!P6 FMUL R68, R68, R68 ;  /* 0x000000444444e220 */ /* 0x002fe20000400000 */
[----:B------:R-:W-:Y:S01]  /*88a0*/  FSETP.GEU.AND P6, PT, R72, -126, PT ;  /* 0xc2fc00004800780b */ /* 0x000fe20003fce000 */
[----:B------:R-:W-:Y:S01]  /*88b0*/  HGMMA.64x64x16.F32.BF16 R152, R24, gdesc[UR4].tnspB, R152, gsb0 ;  /* 0x40e0000418987df0 */ /* 0x000fe20008001898 */
[----:B------:R-:W-:-:S04]  /*88c0*/  FADD R58, R57, R58 ;  /* 0x0000003a393a7221 */ /* 0x000fc80000000000 */
[----:B------:R-:W-:Y:S01]  /*88d0*/  @!P5 FMUL R71, R71, 0.5 ;  /* 0x3f0000004747d820 */ /* 0x000fe20000400000 */
[----:B--2---:R-:W-:Y:S01]  /*88e0*/  @!P2 FMUL R67, R67, R67 ;  /* 0x000000434343a220 */ /* 0x004fe20000400000 */
[----:B------:R-:W-:Y:S01]  /*88f0*/  FSETP.GEU.AND P2, PT, R188, -126, PT ;  /* 0xc2fc0000bc00780b */ /* 0x000fe20003f4e000 */
[----:B------:R-:W-:Y:S01]  /*8900*/  @!P3 FMUL R189, R189, 0.5 ;  /* 0x3f000000bdbdb820 */ /* 0x000fe20000400000 */
[----:B------:R-:W-:Y:S02]  /*8910*/  FADD R61, R58, R61 ;  /* 0x0000003d3a3d7221 */ /* 0x000fe40000000000 */
[----:B------:R-:W1:Y:S01]  /*8920*/  MUFU.EX2 R71, R71 ;  /* 0x0000004700477308 */ /* 0x000e620000000800 */
[----:B------:R-:W-:Y:S01]  /*8930*/  @!P6 FMUL R72, R72, 0.5 ;  /* 0x3f0000004848e820 */ /* 0x000fe20000400000 */
[----:B------:R-:W-:Y:S01]  /*8940*/  FADD R62, R61, R62 ;  /* 0x0000003e3d3e7221 */ /* 0x000fe20000000000 */
[----:B---3--:R-:W-:Y:S01]  /*8950*/  @!P4 FMUL R70, R70, R70 ;  /* 0x000000464646c220 */ /* 0x008fe20000400000 */
[----:B------:R-:W-:-:S04]  /*8960*/  FSETP.GEU.AND P4, PT, R74, -126, PT ;  /* 0xc2fc00004a00780b */ /* 0x000fc80003f8e000 */
[----:B------:R-:W2:Y:S01]  /*8970*/  MUFU.EX2 R72, R72 ;  /* 0x0000004800487308 */ /* 0x000ea20000000800 */
[----:B------:R-:W-:-:S07]  /*8980*/  @!P2 FMUL R188, R188, 0.5 ;  /* 0x3f000000bcbca820 */ /* 0x000fce0000400000 */
        /* <DEDUP_REMOVED lines=28> */
[----:B------:R-:W-:Y:S02]  /*8b50*/  IADD3 R24, R10, 0x280, RZ ;  /* 0x000002800a187810 */ /* 0x000fe40007ffe0ff */
[----:B------:R-:W-:Y:S01]  /*8b60*/  MOV R25, 0x40000040 ;  /* 0x4000004000197802 */ /* 0x000fe20000000f00 */
[----:B------:R-:W-:Y:S01]  /*8b70*/  @!P5 FMUL R81, R81, 0.5 ;  /* 0x3f0000005151d820 */ /* 0x000fe20000400000 */
[----:B------:R-:W-:Y:S01]  /*8b80*/  R2UR UR6, R24 ;  /* 0x00000000180672ca */ /* 0x000fe200000e0000 */
[----:B--2---:R-:W-:Y:S01]  /*8b90*/  @!P2 FMUL R77, R77, R77 ;  /* 0x0000004d4d4da220 */ /* 0x004fe20000400000 */
[----:B------:R-:W-:Y:S01]  /*8ba0*/  R2UR UR7, R25 ;  /* 0x00000000190772ca */ /* 0x000fe200000e0000 */
[----:B------:R-:W1:Y:S01]  /*8bb0*/  MUFU.EX2 R80, R80 ;  /* 0x0000005000507308 */ /* 0x000e620000000800 */
[----:B------:R-:W-:-:S02]  /*8bc0*/  F2FP.BF16.F32.PACK_AB R24, R64, R63 ;  /* 0x0000003f4018723e */ /* 0x000fc400000010ff */
[----:B------:R-:W-:Y:S01]  /*8bd0*/  F2FP.BF16.F32.PACK_AB R25, R66, R65 ;  /* 0x000000414219723e */ /* 0x000fe200000010ff */
[----:B------:R-:W-:Y:S01]  /*8be0*/  @!P6 FMUL R82, R82, 0.5 ;  /* 0x3f0000005252e820 */ /* 0x000fe20000400000 */
[----:B------:R-:W-:Y:S01]  /*8bf0*/  F2FP.BF16.F32.PACK_AB R26, R67, R68 ;  /* 0x00000044431a723e */ /* 0x000fe200000010ff */
[----:B---3--:R-:W-:Y:S01]  /*8c00*/  @!P3 FMUL R79, R79, R79 ;  /* 0x0000004f4f4fb220 */ /* 0x008fe20000400000 */
[----:B------:R-:W-:Y:S01]  /*8c10*/  F2FP.BF16.F32.PACK_AB R27, R70, R69 ;  /* 0x00000045461b723e */ /* 0x000fe200000010ff */
[----:B------:R-:W2:Y:S01]  /*8c20*/  MUFU.EX2 R81, R81 ;  /* 0x0000005100517308 */ /* 0x000ea20000000800 */
[----:B------:R-:W-:Y:S01]  /*8c30*/  FSETP.GEU.AND P2, PT, R83, -126, PT ;  /* 0xc2fc00005300780b */ /* 0x000fe20003f4e000 */
[----:B------:R-:W-:Y:S01]  /*8c40*/  FADD R65, R62, R65 ;  /* 0x000000413e417221 */ /* 0x000fe20000000000 */
[----:B------:R-:W-:Y:S01]  /*8c50*/  WARPGROUP.ARRIVE ;  /* 0x00000000000079c5 */ /* 0x000fe20000000000 */
[----:B------:R-:W-:Y:S02]  /*8c60*/  FSETP.GEU.AND P3, PT, R84, -126, PT ;  /* 0xc2fc00005400780b */ /* 0x000fe40003f6e000 */
[----:B------:R-:W-:-:S02]  /*8c70*/  FADD R66, R65, R66 ;  /* 0x0000004241427221 */ /* 0x000fc40000000000 */
[----:B------:R-:W3:Y:S01]  /*8c80*/  MUFU.EX2 R82, R82 ;  /* 0x0000005200527308 */ /* 0x000ee20000000800 */
[----:B------:R-:W-:Y:S01]  /*8c90*/  HGMMA.64x64x16.F32.BF16 R152, R24, gdesc[UR4].tnspB, R152, gsb0 ;  /* 0x40e0000418987df0 */ /* 0x000fe20008001898 */
[----:B-1----:R-:W-:Y:S01]  /*8ca0*/  @!P4 FMUL R80, R80, R80 ;  /* 0x000000505050c220 */ /* 0x002fe20000400000 */
[----:B------:R-:W-:Y:S01]  /*8cb0*/  FSETP.GEU.AND P4, PT, R85, -126, PT ;  /* 0xc2fc00005500780b */ /* 0x000fe20003f8e000 */
[----:B------:R-:W-:Y:S02]  /*8cc0*/  FADD R69, R66, R69 ;  /* 0x0000004542457221 */ /* 0x000fe40000000000 */
[----:B------:R-:W-:Y:S02]  /*8cd0*/  @!P2 FMUL R83, R83, 0.5 ;  /* 0x3f0000005353a820 */ /* 0x000fe40000400000 */
[----:B------:R-:W-:Y:S01]  /*8ce0*/  FADD R70, R69, R70 ;  /* 0x0000004645467221 */ /* 0x000fe20000000000 */
[----:B--2---:R-:W-:Y:S01]  /*8cf0*/  @!P5 FMUL R81, R81, R81 ;  /* 0x000000515151d220 */ /* 0x004fe20000400000 */
[----:B------:R-:W-:Y:S01]  /*8d00*/  FSETP.GEU.AND P5, PT, R86, -126, PT ;  /* 0xc2fc00005600780b */ /* 0x000fe20003fae000 */
[----:B------:R-:W-:Y:S01]  /*8d10*/  @!P3 FMUL R84, R84, 0.5 ;  /* 0x3f0000005454b820 */ /* 0x000fe20000400000 */
[----:B------:R-:W1:Y:S04]  /*8d20*/  MUFU.EX2 R83, R83 ;  /* 0x0000005300537308 */ /* 0x000e680000000800 */
[----:B------:R-:W-:Y:S01]  /*8d30*/  @!P4 FMUL R85, R85, 0.5 ;  /* 0x3f0000005555c820 */ /* 0x000fe20000400000 */
[----:B---3--:R-:W-:Y:S01]  /*8d40*/  @!P6 FMUL R82, R82, R82 ;  /* 0x000000525252e220 */ /* 0x008fe20000400000 */
[----:B------:R-:W-:-:S02]  /*8d50*/  FSETP.GEU.AND P6, PT, R87, -126, PT ;  /* 0xc2fc00005700780b */ /* 0x000fc40003fce000 */
[----:B------:R-:W2:Y:S03]  /*8d60*/  MUFU.EX2 R84, R84 ;  /* 0x0000005400547308 */ /* 0x000ea60000000800 */
[----:B------:R-:W-:-:S05]  /*8d70*/  @!P5 FMUL R86, R86, 0.5 ;  /* 0x3f0000005656d820 */ /* 0x000fca0000400000 */
        /* <DEDUP_REMOVED lines=192> */
[----:B------:R-:W-:Y:S01]  /*9980*/  @!P2 FMUL R33, R33, 0.5 ;  /* 0x3f0000002121a820 */ /* 0x000fe20000400000 */
[----:B--2---:R-:W-:Y:S01]  /*9990*/  @!P4 FMUL R31, R31, R31 ;  /* 0x0000001f1f1fc220 */ /* 0x004fe20000400000 */
[----:B------:R-:W-:-:S04]  /*99a0*/  FSETP.GEU.AND P4, PT, R35, -126, PT ;  /* 0xc2fc00002300780b */ /* 0x000fc80003f8e000 */
[----:B------:R-:W1:Y:S06]  /*99b0*/  MUFU.EX2 R33, R33 ;  /* 0x0000002100217308 */ /* 0x000e6c0000000800 */
[----:B------:R-:W-:Y:S01]  /*99c0*/  @!P3 FMUL R34, R34, 0.5 ;  /* 0x3f0000002222b820 */ /* 0x000fe20000400000 */
[----:B---3--:R-:W-:-:S05]  /*99d0*/  @!P5 FMUL R32, R32, R32 ;  /* 0x000000202020d220 */ /* 0x008fca0000400000 */
[----:B------:R-:W2:Y:S01]  /*99e0*/  MUFU.EX2 R34, R34 ;  /* 0x0000002200227308 */ /* 0x000ea20000000800 */
[----:B------:R-:W-:Y:S01]  /*99f0*/  @!P4 FMUL R35, R35, 0.5 ;  /* 0x3f0000002323c820 */ /* 0x000fe20000400000 */
[----:B-1----:R-:W-:-:S06]  /*9a00*/  @!P2 FMUL R33, R33, R33 ;  /* 0x000000212121a220 */ /* 0x002fcc0000400000 */
[----:B------:R-:W1:Y:S01]  /*9a10*/  MUFU.EX2 R35, R35 ;  /* 0x0000002300237308 */ /* 0x000e620000000800 */
[----:B------:R-:W-:Y:S01]  /*9a20*/  FSETP.GEU.AND P2, PT, R129, -126, PT ;  /* 0xc2fc00008100780b */ /* 0x000fe20003f4e000 */
[----:B--2---:R-:W-:Y:S01]  /*9a30*/  @!P3 FMUL R34, R34, R34 ;  /* 0x000000222222b220 */ /* 0x004fe20000400000 */
[----:B------:R-:W-:-:S11]  /*9a40*/  FSETP.GEU.AND P3, PT, R37, -126, PT ;  /* 0xc2fc00002500780b */ /* 0x000fd60003f6e000 */
[----:B------:R-:W-:Y:S01]  /*9a50*/  @!P2 FMUL R129, R129, 0.5 ;  /* 0x3f0000008181a820 */ /* 0x000fe20000400000 */
[----:B-1----:R-:W-:Y:S01]  /*9a60*/  @!P4 FMUL R35, R35, R35 ;  /* 0x000000232323c220 */ /* 0x002fe20000400000 */
[----:B------:R-:W-:Y:S01]  /*9a70*/  FSETP.GEU.AND P4, PT, R38, -126, PT ;  /* 0xc2fc00002600780b */ /* 0x000fe20003f8e000 */
[----:B------:R-:W-:Y:S02]  /*9a80*/  WARPGROUP.DEPBAR.LE gsb0, 0x0 ;  /* 0x00008000000079c5 */ /* 0x000fe40000010000 */
[----:B------:R-:W-:Y:S01]  /*9a90*/  IADD3 R24, R10, 0x480, RZ ;  /* 0x000004800a187810 */ /* 0x000fe20007ffe0ff */
[----:B------:R-:W-:Y:S01]  /*9aa0*/  @!P3 FMUL R37, R37, 0.5 ;  /* 0x3f0000002525b820 */ /* 0x000fe20000400000 */
[----:B------:R-:W-:Y:S02]  /*9ab0*/  MOV R25, 0x40000040 ;  /* 0x4000004000197802 */ /* 0x000fe40000000f00 */
[----:B------:R-:W-:Y:S02]  /*9ac0*/  R2UR UR6, R24 ;  /* 0x00000000180672ca */ /* 0x000fe400000e0000 */
[----:B------:R-:W-:Y:S01]  /*9ad0*/  R2UR UR7, R25 ;  /* 0x00000000190772ca */ /* 0x000fe200000e0000 */
[----:B------:R-:W1:Y:S01]  /*9ae0*/  MUFU.EX2 R37, R37 ;  /* 0x0000002500257308 */ /* 0x000e620000000800 */
[----:B------:R-:W-:-:S02]  /*9af0*/  F2FP.BF16.F32.PACK_AB R24, R95, R96 ;  /* 0x000000605f18723e */ /* 0x000fc400000010ff */
[----:B------:R-:W-:Y:S01]  /*9b00*/  @!P4 FMUL R38, R38, 0.5 ;  /* 0x3f0000002626c820 */ /* 0x000fe20000400000 */
[----:B------:R-:W-:Y:S01]  /*9b10*/  F2FP.BF16.F32.PACK_AB R25, R98, R97 ;  /* 0x000000616219723e */ /* 0x000fe200000010ff */
[----:B------:R-:W-:Y:S01]  /*9b20*/  FADD R97, R94, R97 ;  /* 0x000000615e617221 */ /* 0x000fe20000000000 */
[----:B------:R-:W-:Y:S02]  /*9b30*/  F2FP.BF16.F32.PACK_AB R26, R99, R100 ;  /* 0x00000064631a723e */ /* 0x000fe400000010ff */
[----:B------:R-:W-:Y:S01]  /*9b40*/  F2FP.BF16.F32.PACK_AB R27, R102, R101 ;  /* 0x00000065661b723e */ /* 0x000fe200000010ff */
[----:B------:R-:W2:Y:S01]  /*9b50*/  MUFU.EX2 R38, R38 ;  /* 0x0000002600267308 */ /* 0x000ea20000000800 */
[----:B------:R-:W-:Y:S02]  /*9b60*/  FADD R98, R97, R98 ;  /* 0x0000006261627221 */ /* 0x000fe40000000000 */
[----:B------:R-:W-:Y:S02]  /*9b70*/  WARPGROUP.ARRIVE ;  /* 0x00000000000079c5 */ /* 0x000fe40000000000 */
[----:B------:R-:W-:-:S04]  /*9b80*/  FADD R101, R98, R101 ;  /* 0x0000006562657221 */ /* 0x000fc80000000000 */
[----:B------:R-:W-:Y:S01]  /*9b90*/  HGMMA.64x64x16.F32.BF16 R152, R24, gdesc[UR4].tnspB, R152, gsb0 ;  /* 0x40e0000418987df0 */ /* 0x000fe20008001898 */
[----:B-1----:R-:W-:Y:S01]  /*9ba0*/  @!P3 FMUL R37, R37, R37 ;  /* 0x000000252525b220 */ /* 0x002fe20000400000 */
[----:B------:R-:W-:Y:S01]  /*9bb0*/  FSETP.GEU.AND P3, PT, R135, -126, PT ;  /* 0xc2fc00008700780b */ /* 0x000fe20003f6e000 */
[----:B------:R-:W-:Y:S01]  /*9bc0*/  FADD R102, R101, R102 ;  /* 0x0000006665667221 */ /* 0x000fe20000000000 */
[----:B--2---:R-:W-:Y:S01]  /*9bd0*/  @!P4 FMUL R38, R38, R38 ;  /* 0x000000262626c220 */ /* 0x004fe20000400000 */
[----:B------:R-:W-:-:S10]  /*9be0*/  FSETP.GEU.AND P4, PT, R136, -126, PT ;  /* 0xc2fc00008800780b */ /* 0x000fd40003f8e000 */
[----:B------:R-:W-:-:S06]  /*9bf0*/  @!P3 FMUL R135, R135, 0.5 ;  /* 0x3f0000008787b820 */ /* 0x000fcc0000400000 */
[----:B------:R-:W1:Y:S01]  /*9c00*/  MUFU.EX2 R135, R135 ;  /* 0x0000008700877308 */ /* 0x000e620000000800 */
[----:B------:R-:W-:-:S07]  /*9c10*/  @!P4 FMUL R136, R136, 0.5 ;  /* 0x3f0000008888c820 */ /* 0x000fce0000400000 */
[----:B------:R-:W2:Y:S01]  /*9c20*/  MUFU.EX2 R136, R136 ;  /* 0x0000008800887308 */ /* 0x000ea20000000800 */
[----:B-1----:R-:W-:Y:S01]  /*9c30*/  @!P3 FMUL R135, R135, R135 ;  /* 0x000000878787b220 */ /* 0x002fe20000400000 */
[----:B------:R-:W-:Y:S01]  /*9c40*/  FSETP.GEU.AND P3, PT, R140, -126, PT ;  /* 0xc2fc00008c00780b */ /* 0x000fe20003f6e000 */
[----:B--2---:R-:W-:Y:S01]  /*9c50*/  @!P4 FMUL R136, R136, R136 ;  /* 0x000000888888c220 */ /* 0x004fe20000400000 */
[----:B------:R-:W-:-:S11]  /*9c60*/  FSETP.GEU.AND P4, PT, R141, -126, PT ;  /* 0xc2fc00008d00780b */ /* 0x000fd60003f8e000 */
[----:B------:R-:W-:-:S06]  /*9c70*/  @!P3 FMUL R140, R140, 0.5 ;  /* 0x3f0000008c8cb820 */ /* 0x000fcc0000400000 */
[----:B------:R-:W1:Y:S01]  /*9c80*/  MUFU.EX2 R140, R140 ;  /* 0x0000008c008c7308 */ /* 0x000e620000000800 */
[----:B------:R-:W-:-:S07]  /*9c90*/  @!P4 FMUL R141, R141, 0.5 ;  /* 0x3f0000008d8dc820 */ /* 0x000fce0000400000 */
[----:B------:R-:W2:Y:S01]  /*9ca0*/  MUFU.EX2 R141, R141 ;  /* 0x0000008d008d7308 */ /* 0x000ea20000000800 */
[----:B-1----:R-:W-:Y:S01]  /*9cb0*/  @!P3 FMUL R140, R140, R140 ;  /* 0x0000008c8c8cb220 */ /* 0x002fe20000400000 */
[----:B------:R-:W-:Y:S01]  /*9cc0*/  FSETP.GEU.AND P3, PT, R145, -126, PT ;  /* 0xc2fc00009100780b */ /* 0x000fe20003f6e000 */
[----:B------:R-:W-:Y:S02]  /*9cd0*/  WARPGROUP.DEPBAR.LE gsb0, 0x0 ;  /* 0x00008000000079c5 */ /* 0x000fe40000010000 */
[----:B------:R-:W-:Y:S02]  /*9ce0*/  IADD3 R24, R10, 0x500, RZ ;  /* 0x000005000a187810 */ /* 0x000fe40007ffe0ff */
[----:B------:R-:W-:Y:S01]  /*9cf0*/  MOV R25, 0x40000040 ;  /* 0x4000004000197802 */ /* 0x000fe20000000f00 */
[----:B--2---:R-:W-:Y:S01]  /*9d00*/  @!P4 FMUL R141, R141, R141 ;  /* 0x0000008d8d8dc220 */ /* 0x004fe20000400000 */
[----:B------:R-:W-:Y:S02]  /*9d10*/  R2UR UR6, R24 ;  /* 0x00000000180672ca */ /* 0x000fe400000e0000 */
[----:B------:R-:W-:-:S02]  /*9d20*/  R2UR UR7, R25 ;  /* 0x00000000190772ca */ /* 0x000fc400000e0000 */
[----:B------:R-:W-:Y:S02]  /*9d30*/  F2FP.BF16.F32.PACK_AB R24, R104, R103 ;  /* 0x000000676818723e */ /* 0x000fe400000010ff */
[----:B------:R-:W-:Y:S01]  /*9d40*/  @!P3 FMUL R145, R145, 0.5 ;  /* 0x3f0000009191b820 */ /* 0x000fe20000400000 */
[----:B------:R-:W-:Y:S01]  /*9d50*/  F2FP.BF16.F32.PACK_AB R25, R106, R105 ;  /* 0x000000696a19723e */ /* 0x000fe200000010ff */
[----:B------:R-:W-:Y:S01]  /*9d60*/  FADD R105, R102, R105 ;  /* 0x0000006966697221 */ /* 0x000fe20000000000 */
[----:B------:R-:W-:Y:S02]  /*9d70*/  F2FP.BF16.F32.PACK_AB R26, R108, R107 ;  /* 0x0000006b6c1a723e */ /* 0x000fe400000010ff */
[----:B------:R-:W-:Y:S01]  /*9d80*/  F2FP.BF16.F32.PACK_AB R27, R110, R109 ;  /* 0x0000006d6e1b723e */ /* 0x000fe200000010ff */
[----:B------:R-:W1:Y:S01]  /*9d90*/  MUFU.EX2 R145, R145 ;  /* 0x0000009100917308 */ /* 0x000e620000000800 */
[----:B------:R-:W-:Y:S01]  /*9da0*/  FSETP.GEU.AND P4, PT, R146, -126, PT ;  /* 0xc2fc00009200780b */ /* 0x000fe20003f8e000 */
[----:B------:R-:W-:Y:S01]  /*9db0*/  FADD R106, R105, R106 ;  /* 0x0000006a696a7221 */ /* 0x000fe20000000000 */
[----:B------:R-:W-:-:S03]  /*9dc0*/  WARPGROUP.ARRIVE ;  /* 0x00000000000079c5 */ /* 0x000fc60000000000 */
[----:B------:R-:W-:-:S03]  /*9dd0*/  FADD R109, R106, R109 ;  /* 0x0000006d6a6d7221 */ /* 0x000fc60000000000 */
[----:B------:R-:W-:Y:S01]  /*9de0*/  HGMMA.64x64x16.F32.BF16 R152, R24, gdesc[UR4].tnspB, R152, gsb0 ;  /* 0x40e0000418987df0 */ /* 0x000fe20008001898 */
[----:B------:R-:W-:Y:S01]  /*9df0*/  R2UR UR6, R20 ;  /* 0x00000000140672ca */ /* 0x000fe200000e0000 */
[----:B------:R-:W-:Y:S01]  /*9e00*/  FADD R110, R109, R110 ;  /* 0x0000006e6d6e7221 */ /* 0x000fe20000000000 */
[----:B------:R-:W-:Y:S01]  /*9e10*/  R2UR UR7, R21 ;  /* 0x00000000150772ca */ /* 0x000fe200000e0000 */
[----:B------:R-:W-:Y:S01]  /*9e20*/  FADD R21, R11, R36 ;  /* 0x000000240b157221 */ /* 0x000fe20000000000 */
[----:B------:R-:W-:Y:S01]  /*9e30*/  FFMA R36, R127, UR15, -R4 ;  /* 0x0000000f7f247c23 */ /* 0x000fe20008000804 */
[----:B------:R-:W2:Y:S01]  /*9e40*/  MUFU.EX2 R11, R123 ;  /* 0x0000007b000b7308 */ /* 0x000ea20000000800 */
[----:B------:R-:W-:Y:S01]  /*9e50*/  IADD3 R20, R10, 0x600, RZ ;  /* 0x000006000a147810 */ /* 0x000fe20007ffe0ff */
[----:B------:R-:W-:Y:S01]  /*9e60*/  FADD R40, R21, R40 ;  /* 0x0000002815287221 */ /* 0x000fe20000000000 */
[----:B------:R-:W-:Y:S01]  /*9e70*/  MOV R21, 0x40000040 ;  /* 0x4000004000157802 */ /* 0x000fe20000000f00 */
[----:B------:R-:W-:Y:S01]  /*9e80*/  @!P4 FMUL R146, R146, 0.5 ;  /* 0x3f0000009292c820 */ /* 0x000fe20000400000 */
[----:B------:R-:W-:Y:S01]  /*9e90*/  FSETP.GEU.AND P5, PT, R36, -126, PT ;  /* 0xc2fc00002400780b */ /* 0x000fe20003fae000 */
[----:B------:R-:W-:Y:S01]  /*9ea0*/  FADD R40, R40, R39 ;  /* 0x0000002728287221 */ /* 0x000fe20000000000 */
[----:B------:R-:W-:Y:S01]  /*9eb0*/  FFMA R39, R132, UR15, -R19 ;  /* 0x0000000f84277c23 */ /* 0x000fe20008000813 */
[----:B------:R-:W-:Y:S01]  /*9ec0*/  FFMA R4, R151, UR15, -R4 ;  /* 0x0000000f97047c23 */ /* 0x000fe20008000804 */
[----:B-1----:R-:W-:Y:S01]  /*9ed0*/  @!P3 FMUL R145, R145, R145 ;  /* 0x000000919191b220 */ /* 0x002fe20000400000 */
[----:B------:R-:W-:Y:S01]  /*9ee0*/  FADD R43, R40, R43 ;  /* 0x0000002b282b7221 */ /* 0x000fe20000000000 */
[--C-:B------:R-:W-:Y:S01]  /*9ef0*/  FFMA R40, R133, UR15, -R19.reuse ;  /* 0x0000000f85287c23 */ /* 0x100fe20008000813 */
[----:B------:R-:W1:Y:S01]  /*9f00*/  MUFU.EX2 R146, R146 ;  /* 0x0000009200927308 */ /* 0x000e620000000800 */
[----:B------:R-:W-:Y:S01]  /*9f10*/  FFMA R19, R149, UR15, -R19 ;  /* 0x0000000f95137c23 */ /* 0x000fe20008000813 */
[----:B------:R-:W-:Y:S01]  /*9f20*/  FADD R44, R43, R44 ;  /* 0x0000002c2b2c7221 */ /* 0x000fe20000000000 */
[----:B------:R-:W-:Y:S01]  /*9f30*/  FSETP.GEU.AND P3, PT, R150, -126, PT ;  /* 0xc2fc00009600780b */ /* 0x000fe20003f6e000 */
[----:B--2---:R-:W-:-:S02]  /*9f40*/  @!P6 FMUL R11, R11, R11 ;  /* 0x0000000b0b0be220 */ /* 0x004fc40000400000 */
[----:B------:R-:W-:Y:S01]  /*9f50*/  @!P5 FMUL R36, R36, 0.5 ;  /* 0x3f0000002424d820 */ /* 0x000fe20000400000 */
[----:B------:R-:W-:Y:S01]  /*9f60*/  FSETP.GEU.AND P6, PT, R128, -126, PT ;  /* 0xc2fc00008000780b */ /* 0x000fe20003fce000 */
[----:B------:R-:W-:-:S04]  /*9f70*/  FADD R47, R44, R47 ;  /* 0x0000002f2c2f7221 */ /* 0x000fc80000000000 */
[----:B------:R-:W2:Y:S01]  /*9f80*/  MUFU.EX2 R36, R36 ;  /* 0x0000002400247308 */ /* 0x000ea20000000800 */
[----:B------:R-:W-:-:S03]  /*9f90*/  FADD R48, R47, R48 ;  /* 0x000000302f307221 */ /* 0x000fc60000000000 */
[----:B------:R-:W-:Y:S01]  /*9fa0*/  @!P3 FMUL R150, R150, 0.5 ;  /* 0x3f0000009696b820 */ /* 0x000fe20000400000 */
[----:B------:R-:W-:Y:S01]  /*9fb0*/  FADD R53, R48, R53 ;  /* 0x0000003530357221 */ /* 0x000fe20000000000 */
[----:B-1----:R-:W-:Y:S01]  /*9fc0*/  @!P4 FMUL R146, R146, R146 ;  /* 0x000000929292c220 */ /* 0x002fe20000400000 */
[----:B------:R-:W-:Y:S01]  /*9fd0*/  FSETP.GEU.AND P4, PT, R4, -126, PT ;  /* 0xc2fc00000400780b */ /* 0x000fe20003f8e000 */
[----:B------:R-:W-:Y:S01]  /*9fe0*/  @!P6 FMUL R128, R128, 0.5 ;  /* 0x3f0000008080e820 */ /* 0x000fe20000400000 */
[----:B------:R-:W-:Y:S01]  /*9ff0*/  FADD R54, R53, R54 ;  /* 0x0000003635367221 */ /* 0x000fe20000000000 */
[----:B------:R-:W1:Y:S03]  /*a000*/  MUFU.EX2 R150, R150 ;  /* 0x0000009600967308 */ /* 0x000e660000000800 */
[----:B------:R-:W-:Y:S01]  /*a010*/  FADD R51, R54, R51 ;  /* 0x0000003336337221 */ /* 0x000fe20000000000 */
[----:B--2---:R-:W-:Y:S01]  /*a020*/  @!P5 FMUL R36, R36, R36 ;  /* 0x000000242424d220 */ /* 0x004fe20000400000 */
[----:B------:R-:W-:-:S02]  /*a030*/  FSETP.GEU.AND P5, PT, R39, -126, PT ;  /* 0xc2fc00002700780b */ /* 0x000fc40003fae000 */
[----:B------:R-:W-:-:S03]  /*a040*/  FADD R56, R51, R56 ;  /* 0x0000003833387221 */ /* 0x000fc60000000000 */
[----:B------:R-:W-:Y:S01]  /*a050*/  @!P4 FMUL R4, R4, 0.5 ;  /* 0x3f0000000404c820 */ /* 0x000fe20000400000 */
[----:B------:R-:W-:-:S05]  /*a060*/  FADD R59, R56, R59 ;  /* 0x0000003b383b7221 */ /* 0x000fca0000000000 */
[----:B------:R-:W2:Y:S01]  /*a070*/  MUFU.EX2 R4, R4 ;  /* 0x0000000400047308 */ /* 0x000ea20000000800 */
[----:B------:R-:W-:Y:S01]  /*a080*/  FADD R60, R59, R60 ;  /* 0x0000003c3b3c7221 */ /* 0x000fe20000000000 */
[----:B-1----:R-:W-:Y:S01]  /*a090*/  @!P3 FMUL R150, R150, R150 ;  /* 0x000000969696b220 */ /* 0x002fe20000400000 */
[----:B------:R-:W-:Y:S02]  /*a0a0*/  @!P5 FMUL R39, R39, 0.5 ;  /* 0x3f0000002727d820 */ /* 0x000fe40000400000 */
[----:B------:R-:W-:-:S04]  /*a0b0*/  FADD R63, R60, R63 ;  /* 0x0000003f3c3f7221 */ /* 0x000fc80000000000 */
[----:B------:R-:W-:Y:S01]  /*a0c0*/  FADD R63, R63, R64 ;  /* 0x000000403f3f7221 */ /* 0x000fe20000000000 */
[----:B------:R-:W1:Y:S03]  /*a0d0*/  MUFU.EX2 R39, R39 ;  /* 0x0000002700277308 */ /* 0x000e660000000800 */
[----:B------:R-:W-:Y:S01]  /*a0e0*/  FADD R68, R63, R68 ;  /* 0x000000443f447221 */ /* 0x000fe20000000000 */
[----:B--2---:R-:W-:-:S03]  /*a0f0*/  @!P4 FMUL R4, R4, R4 ;  /* 0x000000040404c220 */ /* 0x004fc60000400000 */
[----:B------:R-:W-:Y:S01]  /*a100*/  FADD R68, R68, R67 ;  /* 0x0000004344447221 */ /* 0x000fe20000000000 */
[----:B------:R-:W-:Y:S02]  /*a110*/  WARPGROUP.DEPBAR.LE gsb0, 0x0 ;  /* 0x00008000000079c5 */ /* 0x000fe40000010000 */
[----:B------:R-:W-:Y:S01]  /*a120*/  F2FP.BF16.F32.PACK_AB R24, R112, R111 ;  /* 0x0000006f7018723e */ /* 0x000fe200000010ff */
[----:B------:R-:W-:Y:S01]  /*a130*/  FADD R71, R68, R71 ;  /* 0x0000004744477221 */ /* 0x000fe20000000000 */
[----:B------:R-:W-:Y:S01]  /*a140*/  F2FP.BF16.F32.PACK_AB R25, R114, R113 ;  /* 0x000000717219723e */ /* 0x000fe200000010ff */
[----:B------:R-:W-:Y:S01]  /*a150*/  FADD R113, R110, R113 ;  /* 0x000000716e717221 */ /* 0x000fe20000000000 */
[----:B------:R-:W-:Y:S01]  /*a160*/  F2FP.BF16.F32.PACK_AB R26, R22, R23 ;  /* 0x00000017161a723e */ /* 0x000fe200000010ff */
[----:B-1----:R-:W-:Y:S01]  /*a170*/  @!P5 FMUL R39, R39, R39 ;  /* 0x000000272727d220 */ /* 0x002fe20000400000 */
[----:B------:R-:W-:Y:S01]  /*a180*/  F2FP.BF16.F32.PACK_AB R27, R29, R28 ;  /* 0x0000001c1d1b723e */ /* 0x000fe200000010ff */
[----:B------:R-:W-:Y:S01]  /*a190*/  FADD R71, R71, R72 ;  /* 0x0000004847477221 */ /* 0x000fe20000000000 */
[----:B------:R-:W-:Y:S01]  /*a1a0*/  FSETP.GEU.AND P5, PT, R137, -126, PT ;  /* 0xc2fc00008900780b */ /* 0x000fe20003fae000 */
[----:B------:R-:W-:Y:S01]  /*a1b0*/  FADD R113, R113, R114 ;  /* 0x0000007271717221 */ /* 0x000fe20000000000 */
[----:B------:R-:W-:Y:S01]  /*a1c0*/  WARPGROUP.ARRIVE ;  /* 0x00000000000079c5 */ /* 0x000fe20000000000 */
[----:B------:R-:W-:-:S02]  /*a1d0*/  FADD R74, R71, R74 ;  /* 0x0000004a474a7221 */ /* 0x000fc40000000000 */
[----:B------:R-:W-:Y:S02]  /*a1e0*/  FADD R28, R113, R28 ;  /* 0x0000001c711c7221 */ /* 0x000fe40000000000 */
[----:B------:R-:W-:Y:S01]  /*a1f0*/  FADD R74, R74, R73 ;  /* 0x000000494a4a7221 */ /* 0x000fe20000000000 */
[----:B------:R-:W-:Y:S01]  /*a200*/  HGMMA.64x64x16.F32.BF16 R152, R24, gdesc[UR4].tnspB, R152, gsb0 ;  /* 0x40e0000418987df0 */ /* 0x000fe20008001898 */
[----:B------:R-:W-:Y:S01]  /*a210*/  R2UR UR6, R20 ;  /* 0x00000000140672ca */ /* 0x000fe200000e0000 */
[----:B------:R-:W-:Y:S01]  /*a220*/  FADD R29, R28, R29 ;  /* 0x0000001d1c1d7221 */ /* 0x000fe20000000000 */
[----:B------:R-:W-:Y:S01]  /*a230*/  R2UR UR7, R21 ;  /* 0x00000000150772ca */ /* 0x000fe200000e0000 */
[----:B------:R-:W1:Y:S01]  /*a240*/  MUFU.EX2 R20, R128 ;  /* 0x0000008000147308 */ /* 0x000e620000000800 */
[----:B------:R-:W-:Y:S01]  /*a250*/  @!P5 FMUL R137, R137, 0.5 ;  /* 0x3f0000008989d820 */ /* 0x000fe20000400000 */
[----:B------:R-:W-:-:S04]  /*a260*/  FADD R79, R74, R79 ;  /* 0x0000004f4a4f7221 */ /* 0x000fc80000000000 */
[----:B------:R-:W-:Y:S02]  /*a270*/  FADD R80, R79, R80 ;  /* 0x000000504f507221 */ /* 0x000fe40000000000 */
[----:B------:R-:W2:Y:S02]  /*a280*/  MUFU.EX2 R21, R129 ;  /* 0x0000008100157308 */ /* 0x000ea40000000800 */
[----:B------:R-:W-:-:S04]  /*a290*/  FADD R83, R80, R83 ;  /* 0x0000005350537221 */ /* 0x000fc80000000000 */
[----:B------:R-:W-:Y:S02]  /*a2a0*/  FADD R84, R83, R84 ;  /* 0x0000005453547221 */ /* 0x000fe40000000000 */
[----:B------:R-:W3:Y:S01]  /*a2b0*/  MUFU.EX2 R137, R137 ;  /* 0x0000008900897308 */ /* 0x000ee20000000800 */
[----:B-1----:R-:W-:Y:S01]  /*a2c0*/  @!P6 FMUL R20, R20, R20 ;  /* 0x000000141414e220 */ /* 0x002fe20000400000 */
[----:B------:R-:W-:Y:S01]  /*a2d0*/  FSETP.GEU.AND P6, PT, R40, -126, PT ;  /* 0xc2fc00002800780b */ /* 0x000fe20003fce000 */
[----:B------:R-:W-:-:S04]  /*a2e0*/  FADD R87, R84, R87 ;  /* 0x0000005754577221 */ /* 0x000fc80000000000 */
[----:B------:R-:W-:Y:S01]  /*a2f0*/  FADD R87, R87, R88 ;  /* 0x0000005857577221 */ /* 0x000fe20000000000 */
[----:B--2---:R-:W-:Y:S01]  /*a300*/  @!P2 FMUL R21, R21, R21 ;  /* 0x000000151515a220 */ /* 0x004fe20000400000 */
[----:B------:R-:W-:Y:S02]  /*a310*/  FSETP.GEU.AND P2, PT, R134, -126, PT ;  /* 0xc2fc00008600780b */ /* 0x000fe40003f4e000 */
[----:B------:R-:W-:-:S04]  /*a320*/  FADD R92, R87, R92 ;  /* 0x0000005c575c7221 */ /* 0x000fc80000000000 */
[----:B------:R-:W-:Y:S01]  /*a330*/  @!P6 FMUL R40, R40, 0.5 ;  /* 0x3f0000002828e820 */ /* 0x000fe20000400000 */
[----:B------:R-:W-:Y:S01]  /*a340*/  FADD R91, R92, R91 ;  /* 0x0000005b5c5b7221 */ /* 0x000fe20000000000 */
[----:B---3--:R-:W-:Y:S01]  /*a350*/  @!P5 FMUL R137, R137, R137 ;  /* 0x000000898989d220 */ /* 0x008fe20000400000 */
[----:B------:R-:W-:Y:S02]  /*a360*/  FSETP.GEU.AND P5, PT, R142, -126, PT ;  /* 0xc2fc00008e00780b */ /* 0x000fe40003fae000 */
[----:B------:R-:W-:Y:S01]  /*a370*/  FADD R96, R91, R96 ;  /* 0x000000605b607221 */ /* 0x000fe20000000000 */
[----:B------:R-:W1:Y:S01]  /*a380*/  MUFU.EX2 R40, R40 ;  /* 0x0000002800287308 */ /* 0x000e620000000800 */
[----:B------:R-:W-:Y:S02]  /*a390*/  @!P2 FMUL R134, R134, 0.5 ;  /* 0x3f0000008686a820 */ /* 0x000fe40000400000 */
[----:B------:R-:W-:-:S04]  /*a3a0*/  FADD R95, R96, R95 ;  /* 0x0000005f605f7221 */ /* 0x000fc80000000000 */
[----:B------:R-:W-:Y:S01]  /*a3b0*/  FADD R100, R95, R100 ;  /* 0x000000645f647221 */ /* 0x000fe20000000000 */
[----:B------:R-:W2:Y:S02]  /*a3c0*/  MUFU.EX2 R134, R134 ;  /* 0x0000008600867308 */ /* 0x000ea40000000800 */
[----:B------:R-:W-:Y:S01]  /*a3d0*/  @!P5 FMUL R142, R142, 0.5 ;  /* 0x3f0000008e8ed820 */ /* 0x000fe20000400000 */
[----:B------:R-:W-:-:S04]  /*a3e0*/  FADD R100, R100, R99 ;  /* 0x0000006364647221 */ /* 0x000fc80000000000 */
[----:B------:R-:W-:Y:S01]  /*a3f0*/  FADD R103, R100, R103 ;  /* 0x0000006764677221 */ /* 0x000fe20000000000 */
        /* <DEDUP_REMOVED lines=13> */
[----:B------:R-:W-:Y:S02]  /*a4d0*/  WARPGROUP.DEPBAR.LE gsb0, 0x0 ;  /* 0x00008000000079c5 */ /* 0x000fe40000010000 */
[----:B------:R-:W-:Y:S01]  /*a4e0*/  F2FP.BF16.F32.PACK_AB R24, R31, R30 ;  /* 0x0000001e1f18723e */ /* 0x000fe200000010ff */
[----:B------:R-:W1:Y:S01]  /*a4f0*/  MUFU.EX2 R138, R138 ;  /* 0x0000008a008a7308 */ /* 0x000e620000000800 */
[----:B------:R-:W-:Y:S01]  /*a500*/  F2FP.BF16.F32.PACK_AB R25, R11, R32 ;  /* 0x000000200b19723e */ /* 0x000fe200000010ff */
[----:B------:R-:W-:Y:S01]  /*a510*/  @!P2 FMUL R139, R139, 0.5 ;  /* 0x3f0000008b8ba820 */ /* 0x000fe20000400000 */
[----:B------:R-:W-:Y:S01]  /*a520*/  F2FP.BF16.F32.PACK_AB R26, R34, R33 ;  /* 0x00000021221a723e */ /* 0x000fe200000010ff */
[----:B------:R-:W-:Y:S01]  /*a530*/  FADD R23, R112, R23 ;  /* 0x0000001770177221 */ /* 0x000fe20000000000 */
[----:B------:R-:W-:Y:S01]  /*a540*/  F2FP.BF16.F32.PACK_AB R27, R36, R35 ;  /* 0x00000023241b723e */ /* 0x000fe200000010ff */
[----:B------:R-:W-:Y:S01]  /*a550*/  FADD R32, R29, R32 ;  /* 0x000000201d207221 */ /* 0x000fe20000000000 */
[----:B------:R-:W-:Y:S01]  /*a560*/  @!P5 FMUL R147, R147, 0.5 ;  /* 0x3f0000009393d820 */ /* 0x000fe20000400000 */
[----:B------:R-:W2:Y:S01]  /*a570*/  MUFU.EX2 R139, R139 ;  /* 0x0000008b008b7308 */ /* 0x000ea20000000800 */
[----:B------:R-:W-:Y:S01]  /*a580*/  WARPGROUP.ARRIVE ;  /* 0x00000000000079c5 */ /* 0x000fe20000000000 */
[----:B------:R-:W-:Y:S01]  /*a590*/  FADD R23, R23, R22 ;  /* 0x0000001617177221 */ /* 0x000fe20000000000 */
[----:B------:R-:W-:-:S03]  /*a5a0*/  FADD R32, R32, R11 ;  /* 0x0000000b20207221 */ /* 0x000fc60000000000 */
[----:B------:R-:W-:Y:S01]  /*a5b0*/  FADD R30, R23, R30 ;  /* 0x0000001e171e7221 */ /* 0x000fe20000000000 */
[----:B------:R-:W-:Y:S01]  /*a5c0*/  HGMMA.64x64x16.F32.BF16 R152, R24, gdesc[UR4].tnspB, R152, gsb0 ;  /* 0x40e0000418987df0 */ /* 0x000fe20008001898 */
[----:B------:R-:W3:Y:S01]  /*a5d0*/  MUFU.EX2 R147, R147 ;  /* 0x0000009300937308 */ /* 0x000ee20000000800 */
[----:B-1----:R-:W-:Y:S01]  /*a5e0*/  @!P6 FMUL R138, R138, R138 ;  /* 0x0000008a8a8ae220 */ /* 0x002fe20000400000 */
[----:B------:R-:W-:Y:S01]  /*a5f0*/  FSETP.GEU.AND P6, PT, R143, -126, PT ;  /* 0xc2fc00008f00780b */ /* 0x000fe20003fce000 */
[----:B------:R-:W-:Y:S01]  /*a600*/  FADD R30, R30, R31 ;  /* 0x0000001f1e1e7221 */ /* 0x000fe20000000000 */
[----:B------:R-:W-:-:S03]  /*a610*/  FADD R35, R32, R35 ;  /* 0x0000002320237221 */ /* 0x000fc60000000000 */
[----:B------:R-:W-:Y:S01]  /*a620*/  FADD R33, R30, R33 ;  /* 0x000000211e217221 */ /* 0x000fe20000000000 */
[----:B------:R-:W-:Y:S01]  /*a630*/  FADD R36, R35, R36 ;  /* 0x0000002423247221 */ /* 0x000fe20000000000 */
[----:B--2---:R-:W-:Y:S01]  /*a640*/  @!P2 FMUL R139, R139, R139 ;  /* 0x0000008b8b8ba220 */ /* 0x004fe20000400000 */
[----:B------:R-:W-:Y:S01]  /*a650*/  FSETP.GEU.AND P2, PT, R144, -126, PT ;  /* 0xc2fc00009000780b */ /* 0x000fe20003f4e000 */
[----:B------:R-:W-:-:S04]  /*a660*/  FADD R33, R33, R34 ;  /* 0x0000002221217221 */ /* 0x000fc80000000000 */
[----:B------:R-:W-:Y:S01]  /*a670*/  @!P6 FMUL R143, R143, 0.5 ;  /* 0x3f0000008f8fe820 */ /* 0x000fe20000400000 */
[----:B---3--:R-:W-:-:S05]  /*a680*/  @!P5 FMUL R147, R147, R147 ;  /* 0x000000939393d220 */ /* 0x008fca0000400000 */
[----:B------:R-:W1:Y:S02]  /*a690*/  MUFU.EX2 R143, R143 ;  /* 0x0000008f008f7308 */ /* 0x000e640000000800 */
[----:B------:R-:W-:-:S06]  /*a6a0*/  @!P2 FMUL R144, R144, 0.5 ;  /* 0x3f0000009090a820 */ /* 0x000fcc0000400000 */
        /* <DEDUP_REMOVED lines=10> */
[----:B------:R-:W-:Y:S02]  /*a750*/  WARPGROUP.DEPBAR.LE gsb0, 0x0 ;  /* 0x00008000000079c5 */ /* 0x000fe40000010000 */
[----:B------:R-:W-:Y:S02]  /*a760*/  IADD3 R24, R10, 0x680, RZ ;  /* 0x000006800a187810 */ /* 0x000fe40007ffe0ff */
[----:B------:R-:W-:Y:S02]  /*a770*/  MOV R25, 0x40000040 ;  /* 0x4000004000197802 */ /* 0x000fe40000000f00 */
[----:B------:R-:W-:Y:S01]  /*a780*/  R2UR UR6, R24 ;  /* 0x00000000180672ca */ /* 0x000fe200000e0000 */
[----:B--2---:R-:W-:Y:S01]  /*a790*/  @!P2 FMUL R19, R19, R19 ;  /* 0x000000131313a220 */ /* 0x004fe20000400000 */
[----:B------:R-:W-:-:S02]  /*a7a0*/  R2UR UR7, R25 ;  /* 0x00000000190772ca */ /* 0x000fc400000e0000 */
        /* <DEDUP_REMOVED lines=8> */
[----:B------:R-:W-:Y:S01]  /*a830*/  ISETP.NE.AND P2, PT, R13, 0x4, PT ;  /* 0x000000040d00780c */ /* 0x000fe20003f45270 */
[----:B------:R-:W-:Y:S01]  /*a840*/  FADD R39, R20, R39 ;  /* 0x0000002714277221 */ /* 0x000fe20000000000 */
[----:B------:R-:W-:Y:S01]  /*a850*/  WARPGROUP.ARRIVE ;  /* 0x00000000000079c5 */ /* 0x000fe20000000000 */
[----:B------:R-:W-:Y:S01]  /*a860*/  FADD R37, R37, R134 ;  /* 0x0000008625257221 */ /* 0x000fe20000000000 */
[----:B------:R-:W-:Y:S01]  /*a870*/  SEL R13, R13, RZ, P2 ;  /* 0x000000ff0d0d7207 */ /* 0x000fe20001000000 */
[----:B------:R-:W-:-:S02]  /*a880*/  FADD R39, R39, R40 ;  /* 0x0000002827277221 */ /* 0x000fc40000000000 */
[----:B------:R-:W-:Y:S01]  /*a890*/  FADD R37, R37, R135 ;  /* 0x0000008725257221 */ /* 0x000fe20000000000 */
[----:B------:R-:W-:Y:S01]  /*a8a0*/  HGMMA.64x64x16.F32.BF16 R152, R24, gdesc[UR4].tnspB, R152, gsb0 ;  /* 0x40e0000418987df0 */ /* 0x000fe20008001898 */
[----:B------:R-:W-:Y:S02]  /*a8b0*/  FADD R39, R39, R136 ;  /* 0x0000008827277221 */ /* 0x000fe40000000000 */
[----:B------:R-:W-:Y:S02]  /*a8c0*/  FADD R37, R37, R138 ;  /* 0x0000008a25257221 */ /* 0x000fe40000000000 */
[----:B------:R-:W-:Y:S02]  /*a8d0*/  FADD R39, R39, R137 ;  /* 0x0000008927277221 */ /* 0x000fe40000000000 */
[----:B------:R-:W-:Y:S02]  /*a8e0*/  FADD R37, R37, R139 ;  /* 0x0000008b25257221 */ /* 0x000fe40000000000 */
[----:B------:R-:W-:-:S02]  /*a8f0*/  FADD R39, R39, R140 ;  /* 0x0000008c27277221 */ /* 0x000fc40000000000 */
[----:B------:R-:W-:Y:S02]  /*a900*/  FADD R37, R37, R142 ;  /* 0x0000008e25257221 */ /* 0x000fe40000000000 */
        /* <DEDUP_REMOVED lines=9> */
[----:B------:R-:W-:Y:S01]  /*a9a0*/  FADD R20, R37, R4 ;  /* 0x0000000425147221 */ /* 0x000fe20000000000 */
[----:B------:R-:W-:Y:S02]  /*a9b0*/  WARPGROUP.DEPBAR.LE gsb0, 0x0 ;  /* 0x00008000000079c5 */ /* 0x000fe40000010000 */
[----:B------:R-:W-:-:S02]  /*a9c0*/  IADD3 R24, R10, 0x700, RZ ;  /* 0x000007000a187810 */ /* 0x000fc40007ffe0ff */
[----:B------:R-:W-:Y:S02]  /*a9d0*/  MOV R25, 0x40000040 ;  /* 0x4000004000197802 */ /* 0x000fe40000000f00 */
[----:B------:R-:W-:Y:S02]  /*a9e0*/  R2UR UR6, R24 ;  /* 0x00000000180672ca */ /* 0x000fe400000e0000 */
[----:B------:R-:W-:Y:S02]  /*a9f0*/  R2UR UR7, R25 ;  /* 0x00000000190772ca */ /* 0x000fe400000e0000 */
[----:B------:R-:W-:Y:S02]  /*aa00*/  F2FP.BF16.F32.PACK_AB R24, R137, R136 ;  /* 0x000000888918723e */ /* 0x000fe400000010ff */
[----:B------:R-:W-:Y:S02]  /*aa10*/  F2FP.BF16.F32.PACK_AB R25, R139, R138 ;  /* 0x0000008a8b19723e */ /* 0x000fe400000010ff */
[----:B------:R-:W-:-:S02]  /*aa20*/  F2FP.BF16.F32.PACK_AB R26, R141, R140 ;  /* 0x0000008c8d1a723e */ /* 0x000fc400000010ff */
[----:B------:R-:W-:-:S04]  /*aa30*/  F2FP.BF16.F32.PACK_AB R27, R143, R142 ;  /* 0x0000008e8f1b723e */ /* 0x000fc800000010ff */
[----:B------:R-:W-:-:S06]  /*aa40*/  WARPGROUP.ARRIVE ;  /* 0x00000000000079c5 */ /* 0x000fcc0000000000 */
[----:B------:R-:W-:Y:S03]  /*aa50*/  HGMMA.64x64x16.F32.BF16 R152, R24, gdesc[UR4].tnspB, R152, gsb0 ;  /* 0x40e0000418987df0 */ /* 0x000fe60008001898 */
[----:B------:R-:W-:Y:S02]  /*aa60*/  WARPGROUP.DEPBAR.LE gsb0, 0x0 ;  /* 0x00008000000079c5 */ /* 0x000fe40000010000 */
[----:B------:R-:W-:Y:S02]  /*aa70*/  IADD3 R24, R10, 0x780, RZ ;  /* 0x000007800a187810 */ /* 0x000fe40007ffe0ff */
[----:B------:R-:W-:Y:S02]  /*aa80*/  MOV R25, 0x40000040 ;  /* 0x4000004000197802 */ /* 0x000fe40000000f00 */
[----:B------:R-:W-:Y:S02]  /*aa90*/  R2UR UR6, R24 ;  /* 0x00000000180672ca */ /* 0x000fe400000e0000 */
[----:B------:R-:W-:-:S02]  /*aaa0*/  R2UR UR7, R25 ;  /* 0x00000000190772ca */ /* 0x000fc400000e0000 */
[----:B------:R-:W-:Y:S02]  /*aab0*/  F2FP.BF16.F32.PACK_AB R24, R145, R144 ;  /* 0x000000909118723e */ /* 0x000fe400000010ff */
[----:B------:R-:W-:Y:S02]  /*aac0*/  F2FP.BF16.F32.PACK_AB R25, R147, R146 ;  /* 0x000000929319723e */ /* 0x000fe400000010ff */
[----:B------:R-:W-:Y:S02]  /*aad0*/  F2FP.BF16.F32.PACK_AB R26, R19, R148 ;  /* 0x00000094131a723e */ /* 0x000fe400000010ff */
[----:B------:R-:W-:Y:S02]  /*aae0*/  F2FP.BF16.F32.PACK_AB R27, R4, R150 ;  /* 0x00000096041b723e */ /* 0x000fe400000010ff */
[----:B------:R-:W-:Y:S02]  /*aaf0*/  LEA R10, R13, R12, 0x3 ;  /* 0x0000000c0d0a7211 */ /* 0x000fe400078e18ff */
[----:B------:R-:W-:-:S02]  /*ab00*/  WARPGROUP.ARRIVE ;  /* 0x00000000000079c5 */ /* 0x000fc40000000000 */
[----:B------:R-:W-:-:S04]  /*ab10*/  PRMT R10, RZ, 0x654, R10 ;  /* 0x00000654ff0a7816 */ /* 0x000fc8000000000a */
[----:B------:R-:W-:Y:S03]  /*ab20*/  HGMMA.64x64x16.F32.BF16 R152, R24, gdesc[UR4].tnspB, R152, gsb0 ;  /* 0x40e0000418987df0 */ /* 0x000fe60008001898 */
[----:B------:R-:W-:Y:S02]  /*ab30*/  WARPGROUP.DEPBAR.LE gsb0, 0x0 ;  /* 0x00008000000079c5 */ /* 0x000fe40000010000 */
[----:B------:R1:W-:Y:S01]  /*ab40*/  SYNCS.ARRIVE.TRANS64.RED.A1T0 RZ, [R10+URZ], RZ ;  /* 0x000000ff0aff79a7 */ /* 0x0003e2000810043f */
[----:B------:R-:W-:Y:S05]  /*ab50*/  @P1 BRA `(.L_x_32) ;  /* 0x0000000000981947 */ /* 0x000fea0003800000 */
[----:B------:R-:W-:Y:S01]  /*ab60*/  ISETP.LT.OR P1, PT, R7, 0x1, !P0 ;  /* 0x000000010700780c */ /* 0x000fe20004721670 */
[----:B------:R-:W-:-:S12]  /*ab70*/  BSSY B0, `(.L_x_33) ;  /* 0x0000023000007945 */ /* 0x000fd80003800000 */
[----:B------:R-:W-:Y:S05]  /*ab80*/  @P1 BRA `(.L_x_34) ;  /* 0x0000000000841947 */ /* 0x000fea0003800000 */
[----:B------:R-:W-:Y:S02]  /*ab90*/  LEA R4, R5, R2, 0x3 ;  /* 0x0000000205047211 */ /* 0x000fe400078e18ff */
[----:B------:R-:W-:Y:S02]  /*aba0*/  SHF.L.U32 R11, R6, 0x1f, RZ ;  /* 0x0000001f060b7819 */ /* 0x000fe400000006ff */
[----:B------:R-:W-:Y:S02]  /*abb0*/  ISETP.NE.AND P2, PT, R17, RZ, PT ;  /* 0x000000ff1100720c */ /* 0x000fe40003f45270 */
[----:B------:R-:W2:Y:S02]  /*abc0*/  SYNCS.PHASECHK.TRANS64.TRYWAIT P1, [R4+URZ+0x22020], R11 ;  /* 0x0220200b040075a7 */ /* 0x000ea4000802017f */
[----:B--2---:R-:W-:Y:S09]  /*abd0*/  @!P1 BRA `(.L_x_35) ;  /* 0x0000001800449947 */ /* 0x004ff20003800000 */
.L_x_70:
[----:B------:R-:W-:Y:S05]  /*abe0*/  @P2 BRA `(.L_x_36) ;  /* 0x0000000000142947 */ /* 0x000fea0003800000 */
[----:B------:R-:W-:Y:S02]  /*abf0*/  LOP3.LUT P1, RZ, R16, 0x1f, RZ, 0xc0, !PT ;  /* 0x0000001f10ff7812 */ /* 0x000fe4000782c0ff */
[----:B--2---:R-:W-:-:S04]  /*ac00*/  MOV R11, 0x8000 ;  /* 0x00008000000b7802 */ /* 0x004fc80000000f00 */
[----:B------:R3:W-:Y:S07]  /*ac10*/  SYNCS.ARRIVE.TRANS64 RZ, [R4+URZ+0x22000], R11 ;  /* 0x0220000b04ff79a7 */ /* 0x0007ee000800003f */
[----:B------:R-:W-:Y:S05]  /*ac20*/  @!P1 BRA `(.L_x_36) ;  /* 0x0000000000049947 */ /* 0x000fea0003800000 */
[----:B------:R-:W-:Y:S01]  /*ac30*/  BPT.TRAP 0x1 ;  /* 0x000000040000795c */ /* 0x000fe20000300000 */
.L_x_36:
[C---:B-1----:R-:W-:Y:S01]  /*ac40*/  LEA R10, R5.reuse, R2, 0xf ;  /* 0x00000002050a7211 */ /* 0x042fe200078e78ff */
        /* <DEDUP_REMOVED lines=8> */
[----:B------:R-:W-:Y:S01]  /*acd0*/  UMOV UR12, UR36 ;  /* 0x00000024000c7c82 */ /* 0x000fe20008000000 */
[----:B------:R-:W-:Y:S01]  /*ace0*/  UMOV UR13, UR37 ;  /* 0x00000025000d7c82 */ /* 0x000fe20008000000 */
[----:B------:R-:W-:-:S02]  /*acf0*/  IADD3 R5, R5, 0x1, RZ ;  /* 0x0000000105057810 */ /* 0x000fc40007ffe0ff */
[----:B------:R-:W-:Y:S02]  /*ad00*/  IADD3 R8, R8, 0x1, RZ ;  /* 0x0000000108087810 */ /* 0x000fe40007ffe0ff */
[----:B------:R-:W-:Y:S01]  /*ad10*/  USHF.L.U32 UR11, UR11, 0x8, URZ ;  /* 0x000000080b0b7899 */ /* 0x000fe2000800063f */
[C---:B------:R-:W-:Y:S01]  /*ad20*/  ISETP.NE.AND P1, PT, R5.reuse, 0x4, PT ;  /* 0x000000040500780c */ /* 0x040fe20003f25270 */
[----:B------:R-:W-:Y:S02]  /*ad30*/  UIADD3 UR9, UR9, 0x22000, URZ ;  /* 0x0002200009097890 */ /* 0x000fe4000fffe03f */
[----:B------:R-:W-:Y:S01]  /*ad40*/  UIADD3 UR8, UR8, 0x2000, URZ ;  /* 0x0000200008087890 */ /* 0x000fe2000fffe03f */
[----:B--23--:R-:W-:Y:S02]  /*ad50*/  SEL R11, RZ, 0x1, P1 ;  /* 0x00000001ff0b7807 */ /* 0x00cfe40000800000 */
[----:B------:R-:W-:Y:S02]  /*ad60*/  SEL R5, R5, RZ, P1 ;  /* 0x000000ff05057207 */ /* 0x000fe40000800000 */
[----:B------:R-:W-:-:S04]  /*ad70*/  LOP3.LUT R6, R6, R11, RZ, 0x3c, !PT ;  /* 0x0000000b06067212 */ /* 0x000fc800078e3cff */
[----:B------:R2:W-:Y:S02]  /*ad80*/  UTMALDG.4D [UR8], [UR6], desc[UR18] ;  /* 0x00001208060075b4 */ /* 0x0005e40008019000 */
[----:B--2---:R-:W-:Y:S01]  /*ad90*/  NOP ;  /* 0x0000000000007918 */ /* 0x004fe20000000000 */
.L_x_34:
[----:B------:R-:W-:Y:S05]  /*ada0*/  BSYNC B0 ;  /* 0x0000000000007941 */ /* 0x000fea0003800000 */
.L_x_33:
[----:B------:R-:W-:-:S07]  /*adb0*/  IADD3 R7, R7, -0x1, RZ ;  /* 0xffffffff07077810 */ /* 0x000fce0007ffe0ff */
.L_x_32:
[----:B------:R-:W-:Y:S02]  /*adc0*/  ISETP.GT.AND P3, PT, R14, 0x2, PT ;  /* 0x000000020e00780c */ /* 0x000fe40003f64270 */
[----:B------:R-:W-:Y:S02]  /*add0*/  IADD3 R15, R15, 0x1, RZ ;  /* 0x000000010f0f7810 */ /* 0x000fe40007ffe0ff */
[----:B------:R-:W-:Y:S02]  /*ade0*/  IADD3 R13, R13, 0x1, RZ ;  /* 0x000000010d0d7810 */ /* 0x000fe40007ffe0ff */
[----:B------:R-:W-:Y:S02]  /*adf0*/  ISETP.NE.AND P1, PT, R15, 0x4, PT ;  /* 0x000000040f00780c */ /* 0x000fe40003f25270 */
[----:B------:R-:W-:Y:S02]  /*ae00*/  ISETP.NE.AND P2, PT, R13, 0x4, PT ;  /* 0x000000040d00780c */ /* 0x000fe40003f45270 */
[----:B------:R-:W-:-:S02]  /*ae10*/  SEL R11, RZ, 0x1, P1 ;  /* 0x00000001ff0b7807 */ /* 0x000fc40000800000 */
[----:B------:R-:W-:Y:S02]  /*ae20*/  IADD3 R14, R14, -0x1, RZ ;  /* 0xffffffff0e0e7810 */ /* 0x000fe40007ffe0ff */
[----:B------:R-:W-:Y:S02]  /*ae30*/  LOP3.LUT R4, R18, R11, RZ, 0x3c, !PT ;  /* 0x0000000b12047212 */ /* 0x000fe400078e3cff */
[----:B------:R-:W-:Y:S02]  /*ae40*/  MOV R19, R3 ;  /* 0x0000000300137202 */ /* 0x000fe40000000f00 */
[----:B------:R-:W-:Y:S02]  /*ae50*/  MOV R11, R0 ;  /* 0x00000000000b7202 */ /* 0x000fe40000000f00 */
[----:B------:R-:W-:Y:S02]  /*ae60*/  SEL R15, R15, RZ, P1 ;  /* 0x000000ff0f0f7207 */ /* 0x000fe40000800000 */
[----:B------:R-:W-:Y:S01]  /*ae70*/  SEL R13, R13, RZ, P2 ;  /* 0x000000ff0d0d7207 */ /* 0x000fe20001000000 */
[----:B------:R-:W-:Y:S06]  /*ae80*/  @P3 BRA `(.L_x_37) ;  /* 0xffffffb000143947 */ /* 0x000fec000383ffff */
.L_x_24:
[----:B------:R-:W-:Y:S05]  /*ae90*/  WARPSYNC.ALL ;  /* 0x0000000000007948 */ /* 0x000fea0003800000 */
[----:B------:R-:W2:Y:S01]  /*aea0*/  SHFL.BFLY PT, R4, R21, 0x1, 0x1f ;  /* 0x0c201f0015047f89 */ /* 0x000ea200000e0000 */
[----:B------:R-:W-:Y:S01]  /*aeb0*/  BSSY B0, `(.L_x_38) ;  /* 0x0000024000007945 */ /* 0x000fe20003800000 */
[----:B------:R-:W-:Y:S02]  /*aec0*/  MOV R9, 0x7f800000 ;  /* 0x7f80000000097802 */ /* 0x000fe40000000f00 */
[----:B------:R-:W3:Y:S01]  /*aed0*/  SHFL.BFLY PT, R5, R20, 0x1, 0x1f ;  /* 0x0c201f0014057f89 */ /* 0x000ee200000e0000 */
[----:B------:R-:W-:-:S02]  /*aee0*/  MOV R8, 0x3f800000 ;  /* 0x3f80000000087802 */ /* 0x000fc40000000f00 */
[----:B-1----:R-:W-:Y:S01]  /*aef0*/  MOV R11, 0x7f800000 ;  /* 0x7f800000000b7802 */ /* 0x002fe20000000f00 */
[----:B--2---:R-:W-:Y:S01]  /*af00*/  FADD R4, R4, R21 ;  /* 0x0000001504047221 */ /* 0x004fe20000000000 */
[----:B---3--:R-:W-:-:S04]  /*af10*/  FADD R18, R5, R20 ;  /* 0x0000001405127221 */ /* 0x008fc80000000000 */
[----:B------:R-:W1:Y:S01]  /*af20*/  SHFL.BFLY PT, R7, R4, 0x2, 0x1f ;  /* 0x0c401f0004077f89 */ /* 0x000e6200000e0000 */
[----:B------:R-:W-:-:S03]  /*af30*/  MOV R5, 0x3f800000 ;  /* 0x3f80000000057802 */ /* 0x000fc60000000f00 */
[----:B------:R-:W2:Y:S01]  /*af40*/  SHFL.BFLY PT, R19, R18, 0x2, 0x1f ;  /* 0x0c401f0012137f89 */ /* 0x000ea200000e0000 */
[C---:B-1----:R-:W-:Y:S01]  /*af50*/  FSETP.NE.AND P0, PT, R4.reuse, -R7, PT ;  /* 0x800000070400720b */ /* 0x042fe20003f05000 */
[----:B------:R-:W-:Y:S01]  /*af60*/  FADD R6, R4, R7 ;  /* 0x0000000704067221 */ /* 0x000fe20000000000 */
[----:B--2---:R-:W-:-:S11]  /*af70*/  FADD R7, R18, R19 ;  /* 0x0000001312077221 */ /* 0x004fd60000000000 */
[----:B------:R-:W-:Y:S05]  /*af80*/  @!P0 BRA `(.L_x_39) ;  /* 0x0000000000588947 */ /* 0x000fea0003800000 */
[----:B------:R-:W-:Y:S01]  /*af90*/  IADD3 R4, R6, 0x1800000, RZ ;  /* 0x0180000006047810 */ /* 0x000fe20007ffe0ff */
[----:B------:R-:W-:Y:S03]  /*afa0*/  BSSY B1, `(.L_x_40) ;  /* 0x000000d000017945 */ /* 0x000fe60003800000 */
[----:B------:R-:W-:-:S04]  /*afb0*/  LOP3.LUT R4, R4, 0x7f800000, RZ, 0xc0, !PT ;  /* 0x7f80000004047812 */ /* 0x000fc800078ec0ff */
[----:B------:R-:W-:-:S13]  /*afc0*/  ISETP.GT.U32.AND P0, PT, R4, 0x1ffffff, PT ;  /* 0x01ffffff0400780c */ /* 0x000fda0003f04070 */
[----:B------:R-:W-:Y:S05]  /*afd0*/  @P0 BRA `(.L_x_41) ;  /* 0x0000000000140947 */ /* 0x000fea0003800000 */
[----:B------:R-:W-:Y:S02]  /*afe0*/  MOV R5, R6 ;  /* 0x0000000600057202 */ /* 0x000fe40000000f00 */
[----:B------:R-:W-:-:S07]  /*aff0*/  MOV R14, 0xb010 ;  /* 0x0000b010000e7802 */ /* 0x000fce0000000f00 */
[----:B------:R-:W-:Y:S05]  /*b000*/  CALL.REL.NOINC `($__internal_0_$__cuda_sm20_rcp_rn_f32_slowpath) ;  /* 0x00000014004c7944 */ /* 0x000fea0003c00000 */
[----:B------:R-:W-:Y:S01]  /*b010*/  MOV R5, R10 ;  /* 0x0000000a00057202 */ /* 0x000fe20000000f00 */
[----:B------:R-:W-:Y:S06]  /*b020*/  BRA `(.L_x_42) ;  /* 0x0000000000107947 */ /* 0x000fec0003800000 */
.L_x_41:
[----:B------:R-:W1:Y:S02]  /*b030*/  MUFU.RCP R5, R6 ;  /* 0x0000000600057308 */ /* 0x000e640000001000 */
[----:B-1----:R-:W-:-:S04]  /*b040*/  FFMA R4, R6, R5, -1 ;  /* 0xbf80000006047423 */ /* 0x002fc80000000005 */
[----:B------:R-:W-:-:S04]  /*b050*/  FADD.FTZ R4, -R4, -RZ ;  /* 0x800000ff04047221 */ /* 0x000fc80000010100 */
[----:B------:R-:W-:-:S07]  /*b060*/  FFMA R5, R5, R4, R5 ;  /* 0x0000000405057223 */ /* 0x000fce0000000005 */
.L_x_42:
[----:B------:R-:W-:Y:S05]  /*b070*/  BSYNC B1 ;  /* 0x0000000000017941 */ /* 0x000fea0003800000 */
.L_x_40:
[----:B------:R-:W-:Y:S01]  /*b080*/  FSETP.GEU.AND P0, PT, |R6|, 1.175494350822287508e-38, PT ;  /* 0x008000000600780b */ /* 0x000fe20003f0e200 */
[----:B------:R-:W-:-:S12]  /*b090*/  ULDC UR6, c[0x0][0x600] ;  /* 0x0001800000067ab9 */ /* 0x000fd80000000800 */
[----:B------:R-:W-:-:S04]  /*b0a0*/  @!P0 FMUL R6, R6, 16777216 ;  /* 0x4b80000006068820 */ /* 0x000fc80000400000 */
[----:B------:R-:W1:Y:S02]  /*b0b0*/  MUFU.LG2 R4, R6 ;  /* 0x0000000600047308 */ /* 0x000e640000000c00 */
[----:B-1----:R-:W-:-:S04]  /*b0c0*/  @!P0 FADD R4, R4, -24 ;  /* 0xc1c0000004048421 */ /* 0x002fc80000000000 */
[----:B------:R-:W-:-:S04]  /*b0d0*/  FMUL R4, R4, 0.69314718246459960938 ;  /* 0x3f31721804047820 */ /* 0x000fc80000400000 */
[----:B------:R-:W-:-:S07]  /*b0e0*/  FFMA R11, R3, UR6, R4 ;  /* 0x00000006030b7c23 */ /* 0x000fce0008000004 */
.L_x_39:
[----:B------:R-:W-:Y:S05]  /*b0f0*/  BSYNC B0 ;  /* 0x0000000000007941 */ /* 0x000fea0003800000 */
.L_x_38:
[----:B------:R-:W-:Y:S01]  /*b100*/  FSETP.NE.AND P0, PT, R18, -R19, PT ;  /* 0x800000131200720b */ /* 0x000fe20003f05000 */
[----:B------:R-:W-:Y:S01]  /*b110*/  ULDC UR4, c[0x0][0x608] ;  /* 0x0001820000047ab9 */ /* 0x000fe20000000800 */
[----:B------:R-:W-:Y:S01]  /*b120*/  BSSY B0, `(.L_x_43) ;  /* 0x0000029000007945 */ /* 0x000fe20003800000 */
[----:B------:R-:W-:-:S04]  /*b130*/  FMUL R5, R5, UR4 ;  /* 0x0000000405057c20 */ /* 0x000fc80008400000 */
[-C--:B------:R-:W-:Y:S01]  /*b140*/  FMUL R152, R152, R5.reuse ;  /* 0x0000000598987220 */ /* 0x080fe20000400000 */
        /* <DEDUP_REMOVED lines=14> */
[----:B------:R-:W-:Y:S01]  /*b230*/  FMUL R36, R181, R5 ;  /* 0x00000005b5247220 */ /* 0x000fe20000400000 */
[----:B------:R-:W-:Y:S06]  /*b240*/  @!P0 BRA `(.L_x_44) ;  /* 0x0000000000588947 */ /* 0x000fec0003800000 */
        /* <DEDUP_REMOVED lines=10> */
.L_x_46:
[----:B------:R-:W1:Y:S02]  /*b2f0*/  MUFU.RCP R8, R7 ;  /* 0x0000000700087308 */ /* 0x000e640000001000 */
[----:B-1----:R-:W-:-:S04]  /*b300*/  FFMA R3, R7, R8, -1 ;  /* 0xbf80000007037423 */ /* 0x002fc80000000008 */
[----:B------:R-:W-:-:S04]  /*b310*/  FADD.FTZ R3, -R3, -RZ ;  /* 0x800000ff03037221 */ /* 0x000fc80000010100 */
[----:B------:R-:W-:-:S07]  /*b320*/  FFMA R8, R8, R3, R8 ;  /* 0x0000000308087223 */ /* 0x000fce0000000008 */
.L_x_47:
[----:B------:R-:W-:Y:S05]  /*b330*/  BSYNC B1 ;  /* 0x0000000000017941 */ /* 0x000fea0003800000 */
.L_x_45:
[----:B------:R-:W-:Y:S01]  /*b340*/  FSETP.GEU.AND P0, PT, |R7|, 1.175494350822287508e-38, PT ;  /* 0x008000000700780b */ /* 0x000fe20003f0e200 */
[----:B------:R-:W-:-:S12]  /*b350*/  ULDC UR4, c[0x0][0x600] ;  /* 0x0001800000047ab9 */ /* 0x000fd80000000800 */
[----:B------:R-:W-:-:S04]  /*b360*/  @!P0 FMUL R7, R7, 16777216 ;  /* 0x4b80000007078820 */ /* 0x000fc80000400000 */
[----:B------:R-:W1:Y:S02]  /*b370*/  MUFU.LG2 R3, R7 ;  /* 0x0000000700037308 */ /* 0x000e640000000c00 */
[----:B-1----:R-:W-:-:S04]  /*b380*/  @!P0 FADD R3, R3, -24 ;  /* 0xc1c0000003038421 */ /* 0x002fc80000000000 */
[----:B------:R-:W-:-:S04]  /*b390*/  FMUL R3, R3, 0.69314718246459960938 ;  /* 0x3f31721803037820 */ /* 0x000fc80000400000 */
[----:B------:R-:W-:-:S07]  /*b3a0*/  FFMA R9, R0, UR4, R3 ;  /* 0x0000000400097c23 */ /* 0x000fce0008000003 */
.L_x_44:
[----:B------:R-:W-:Y:S05]  /*b3b0*/  BSYNC B0 ;  /* 0x0000000000007941 */ /* 0x000fea0003800000 */
.L_x_43:
[C---:B------:R-:W-:Y:S01]  /*b3c0*/  LOP3.LUT P0, RZ, R16.reuse, 0x3, RZ, 0xc0, !PT ;  /* 0x0000000310ff7812 */ /* 0x040fe2000780c0ff */
[----:B------:R-:W-:Y:S01]  /*b3d0*/  ULDC UR4, c[0x0][0x608] ;  /* 0x0001820000047ab9 */ /* 0x000fe20000000800 */
[----:B------:R-:W-:Y:S01]  /*b3e0*/  LOP3.LUT R0, R16, 0x60, RZ, 0xc0, !PT ;  /* 0x0000006010007812 */ /* 0x000fe200078ec0ff */
[----:B------:R-:W-:Y:S01]  /*b3f0*/  ULDC.64 UR8, c[0x0][0x208] ;  /* 0x0000820000087ab9 */ /* 0x000fe20000000a00 */
[----:B------:R-:W-:Y:S01]  /*b400*/  FMUL R8, R8, UR4 ;  /* 0x0000000408087c20 */ /* 0x000fe20008400000 */
[----:B------:R-:W-:Y:S01]  /*b410*/  BSSY B0, `(.L_x_48) ;  /* 0x0000018000007945 */ /* 0x000fe20003800000 */
[----:B------:R-:W-:-:S07]  /*b420*/  SHF.R.U32.HI R18, RZ, 0x5, R0 ;  /* 0x00000005ff127819 */ /* 0x000fce0000011600 */
[----:B------:R-:W-:Y:S05]  /*b430*/  @P0 BRA `(.L_x_49) ;  /* 0x0000000000540947 */ /* 0x000fea0003800000 */
[----:B------:R-:W1:Y:S01]  /*b440*/  S2UR UR4, SR_CTAID.X ;  /* 0x00000000000479c3 */ /* 0x000e620000002500 */
[----:B------:R-:W-:Y:S02]  /*b450*/  SHF.R.U32.HI R0, RZ, 0x2, R16 ;  /* 0x00000002ff007819 */ /* 0x000fe40000011610 */
[----:B------:R-:W-:Y:S02]  /*b460*/  SHF.L.U32 R3, R18, 0x4, RZ ;  /* 0x0000000412037819 */ /* 0x000fe400000006ff */
[----:B------:R-:W-:-:S04]  /*b470*/  LOP3.LUT R0, R0, 0x7, RZ, 0xc0, !PT ;  /* 0x0000000700007812 */ /* 0x000fc800078ec0ff */
[----:B------:R-:W-:Y:S01]  /*b480*/  LOP3.LUT R0, R3, 0xfffffff0, R0, 0xe2, !PT ;  /* 0xfffffff003007812 */ /* 0x000fe200078ee200 */
[----:B-1----:R-:W-:-:S03]  /*b490*/  USHF.L.U32 UR6, UR4, 0x6, URZ ;  /* 0x0000000604067899 */ /* 0x002fc6000800063f */
[----:B------:R-:W-:Y:S02]  /*b4a0*/  ULDC.64 UR4, c[0x0][0x688] ;  /* 0x0001a20000047ab9 */ /* 0x000fe40000000a00 */
[----:B------:R-:W-:Y:S02]  /*b4b0*/  UIMAD UR4, UR36, UR4, UR6 ;  /* 0x00000004240472a4 */ /* 0x000fe4000f8e0206 */
[----:B------:R-:W-:Y:S02]  /*b4c0*/  LOP3.LUT R3, R0, UR6, RZ, 0xfc, !PT ;  /* 0x0000000600037c12 */ /* 0x000fe4000f8efcff */
[----:B------:R-:W-:Y:S02]  /*b4d0*/  UIMAD UR4, UR37, UR5, UR4 ;  /* 0x00000005250472a4 */ /* 0x000fe4000f8e0204 */
[C---:B------:R-:W-:Y:S01]  /*b4e0*/  IADD3 R4, R3.reuse, 0x8, RZ ;  /* 0x0000000803047810 */ /* 0x040fe20007ffe0ff */
[----:B------:R-:W-:Y:S02]  /*b4f0*/  ULDC UR5, c[0x0][0x288] ;  /* 0x0000a20000057ab9 */ /* 0x000fe40000000800 */
[----:B------:R-:W-:-:S02]  /*b500*/  ISETP.GE.U32.AND P0, PT, R3, UR5, PT ;  /* 0x0000000503007c0c */ /* 0x000fc4000bf06070 */
[----:B------:R-:W-:Y:S02]  /*b510*/  IADD3 R0, P2, R0, UR4, RZ ;  /* 0x0000000400007c10 */ /* 0x000fe4000ff5e0ff */
[----:B------:R-:W-:Y:S01]  /*b520*/  ISETP.GE.U32.AND P1, PT, R4, UR5, PT ;  /* 0x0000000504007c0c */ /* 0x000fe2000bf26070 */
[----:B------:R-:W-:Y:S01]  /*b530*/  ULDC.64 UR4, c[0x0][0x680] ;  /* 0x0001a00000047ab9 */ /* 0x000fe20000000a00 */
[----:B------:R-:W-:Y:S02]  /*b540*/  IADD3.X R3, RZ, RZ, RZ, P2, !PT ;  /* 0x000000ffff037210 */ /* 0x000fe400017fe4ff */
[----:B------:R-:W-:-:S04]  /*b550*/  LEA R4, P2, R0, UR4, 0x2 ;  /* 0x0000000400047c11 */ /* 0x000fc8000f8410ff */
[----:B------:R-:W-:-:S05]  /*b560*/  LEA.HI.X R5, R0, UR5, R3, 0x2, P2 ;  /* 0x0000000500057c11 */ /* 0x000fca00090f1403 */
[----:B------:R1:W-:Y:S04]  /*b570*/  @!P0 STG.E desc[UR8][R4.64], R11 ;  /* 0x0000000b04008986 */ /* 0x0003e8000c101908 */
[----:B------:R1:W-:Y:S02]  /*b580*/  @!P1 STG.E desc[UR8][R4.64+0x20], R9 ;  /* 0x0000200904009986 */ /* 0x0003e4000c101908 */
.L_x_49:
[----:B------:R-:W-:Y:S05]  /*b590*/  BSYNC B0 ;  /* 0x0000000000007941 */ /* 0x000fea0003800000 */
.L_x_48:
[----:B------:R-:W-:Y:S01]  /*b5a0*/  ULDC.64 UR4, c[0x0][0x730] ;  /* 0x0001cc0000047ab9 */ /* 0x000fe20000000a00 */
[-C--:B------:R-:W-:Y:S01]  /*b5b0*/  FMUL R154, R154, R8.reuse ;  /* 0x000000089a9a7220 */ /* 0x080fe20000400000 */
[----:B------:R-:W-:Y:S01]  /*b5c0*/  ISETP.NE.U32.AND P0, PT, RZ, UR4, PT ;  /* 0x00000004ff007c0c */ /* 0x000fe2000bf05070 */
[-C--:B------:R-:W-:Y:S01]  /*b5d0*/  FMUL R38, R155, R8.reuse ;  /* 0x000000089b267220 */ /* 0x080fe20000400000 */
[-C--:B------:R-:W-:Y:S01]  /*b5e0*/  FMUL R158, R158, R8.reuse ;  /* 0x000000089e9e7220 */ /* 0x080fe20000400000 */
[-C--:B------:R-:W-:Y:S01]  /*b5f0*/  FMUL R40, R159, R8.reuse ;  /* 0x000000089f287220 */ /* 0x080fe20000400000 */
[----:B------:R-:W-:Y:S01]  /*b600*/  ISETP.NE.AND.EX P0, PT, RZ, UR5, PT, P0 ;  /* 0x00000005ff007c0c */ /* 0x000fe2000bf05300 */
        /* <DEDUP_REMOVED lines=12> */
[----:B------:R-:W-:Y:S06]  /*b6d0*/  @P0 BRA `(.L_x_50) ;  /* 0x0000000000200947 */ /* 0x000fec0003800000 */
[----:B------:R-:W-:Y:S02]  /*b6e0*/  ULDC.64 UR4, c[0x0][0x728] ;  /* 0x0001ca0000047ab9 */ /* 0x000fe40000000a00 */
[----:B------:R-:W-:-:S04]  /*b6f0*/  ISETP.NE.U32.AND P0, PT, RZ, UR4, PT ;  /* 0x00000004ff007c0c */ /* 0x000fc8000bf05070 */
[----:B------:R-:W-:-:S13]  /*b700*/  ISETP.NE.AND.EX P0, PT, RZ, UR5, PT, P0 ;  /* 0x00000005ff007c0c */ /* 0x000fda000bf05300 */
[----:B------:R-:W-:Y:S05]  /*b710*/  @!P0 BRA `(.L_x_51) ;  /* 0x00000000000c8947 */ /* 0x000fea0003800000 */
[----:B-1----:R-:W1:Y:S02]  /*b720*/  LDC.64 R4, c[0x0][0x728] ;  /* 0x0001ca00ff047b82 */ /* 0x002e640000000a00 */
[----:B-1----:R2:W5:Y:S01]  /*b730*/  LDG.E R4, desc[UR8][R4.64] ;  /* 0x0000000804047981 */ /* 0x002562000c1e1900 */
[----:B------:R-:W-:Y:S05]  /*b740*/  BRA `(.L_x_50) ;  /* 0x0000000000047947 */ /* 0x000fea0003800000 */
.L_x_51:
[----:B-1----:R-:W3:Y:S02]  /*b750*/  LDC R4, c[0x0][0x720] ;  /* 0x0001c800ff047b82 */ /* 0x002ee40000000800 */
.L_x_50:
[----:B------:R-:W-:Y:S02]  /*b760*/  MOV R0, RZ ;  /* 0x000000ff00007202 */ /* 0x000fe40000000f00 */
[----:B---3-5:R-:W-:Y:S02]  /*b770*/  MOV R35, R4 ;  /* 0x0000000400237202 */ /* 0x028fe40000000f00 */
[----:B------:R-:W-:-:S13]  /*b780*/  LOP3.LUT P0, RZ, R0, 0x1bf, RZ, 0xc0, !PT ;  /* 0x000001bf00ff7812 */ /* 0x000fda000780c0ff */
[----:B------:R-:W-:Y:S05]  /*b790*/  @!P0 BRA `(.L_x_52) ;  /* 0x0000000000408947 */ /* 0x000fea0003800000 */
[----:B------:R-:W-:Y:S01]  /*b7a0*/  MOV R0, 0x0 ;  /* 0x0000000000007802 */ /* 0x000fe20000000f00 */
[----:B------:R-:W-:Y:S01]  /*b7b0*/  ULDC.64 UR4, c[0x4][0x68] ;  /* 0x01001a0000047ab9 */ /* 0x000fe20000000a00 */
[----:B------:R-:W-:Y:S01]  /*b7c0*/  ULDC.64 UR6, c[0x4][0x8] ;  /* 0x0100020000067ab9 */ /* 0x000fe20000000a00 */
[----:B-1----:R-:W-:Y:S01]  /*b7d0*/  MOV R4, UR4 ;  /* 0x0000000400047c02 */ /* 0x002fe20008000f00 */
[----:B------:R1:W3:Y:S01]  /*b7e0*/  LDC.64 R14, c[0x4][R0] ;  /* 0x01000000000e7b82 */ /* 0x0002e20000000a00 */
[----:B--2---:R-:W-:Y:S01]  /*b7f0*/  MOV R5, UR5 ;  /* 0x0000000500057c02 */ /* 0x004fe20008000f00 */
[----:B------:R-:W-:Y:S01]  /*b800*/  ULDC.64 UR4, c[0x4][0x70] ;  /* 0x01001c0000047ab9 */ /* 0x000fe20000000a00 */
[----:B------:R-:W-:Y:S02]  /*b810*/  MOV R10, UR6 ;  /* 0x00000006000a7c02 */ /* 0x000fe40008000f00 */
[----:B------:R-:W-:Y:S02]  /*b820*/  MOV R6, UR4 ;  /* 0x0000000400067c02 */ /* 0x000fe40008000f00 */
[----:B------:R-:W-:-:S02]  /*b830*/  MOV R7, UR5 ;  /* 0x0000000500077c02 */ /* 0x000fc40008000f00 */
[----:B------:R-:W-:Y:S02]  /*b840*/  MOV R11, UR7 ;  /* 0x00000007000b7c02 */ /* 0x000fe40008000f00 */
[----:B------:R-:W-:Y:S02]  /*b850*/  MOV R8, 0x70 ;  /* 0x0000007000087802 */ /* 0x000fe40000000f00 */
[----:B------:R-:W-:Y:S02]  /*b860*/  MOV R12, 0x1 ;  /* 0x00000001000c7802 */ /* 0x000fe40000000f00 */
[----:B-1----:R-:W-:-:S07]  /*b870*/  MOV R13, RZ ;  /* 0x000000ff000d7202 */ /* 0x002fce0000000f00 */
[----:B------:R-:W-:-:S07]  /*b880*/  LEPC R20, `(.L_x_52) ;  /* 0x000000001014794e */ /* 0x000fce0000000000 */
[----:B---3--:R-:W-:Y:S05]  /*b890*/  CALL.ABS.NOINC R14 ;  /* 0x000000000e007343 */ /* 0x008fea0003c00000 */
.L_x_52:
        /* <DEDUP_REMOVED lines=18> */
.L_x_53:
[----:B------:R-:W-:Y:S01]  /*b9c0*/  ULDC.64 UR4, c[0x0][0x730] ;  /* 0x0001cc0000047ab9 */ /* 0x000fe20000000a00 */
[----:B------:R-:W-:Y:S02]  /*b9d0*/  SHF.L.U32 R0, R16, 0x5, RZ ;  /* 0x0000000510007819 */ /* 0x000fe400000006ff */
[----:B------:R-:W-:Y:S02]  /*b9e0*/  ISETP.NE.U32.AND P0, PT, RZ, UR4, PT ;  /* 0x00000004ff007c0c */ /* 0x000fe4000bf05070 */
[----:B-1----:R-:W-:Y:S02]  /*b9f0*/  SHF.R.U32.HI R4, RZ, 0x1, R16 ;  /* 0x00000001ff047819 */ /* 0x002fe40000011610 */
[----:B------:R-:W-:Y:S02]  /*ba00*/  ISETP.NE.AND.EX P0, PT, RZ, UR5, PT, P0 ;  /* 0x00000005ff007c0c */ /* 0x000fe4000bf05300 */
[C---:B------:R-:W-:Y:S02]  /*ba10*/  LOP3.LUT R3, R0.reuse, 0xc0, RZ, 0xc0, !PT ;  /* 0x000000c000037812 */ /* 0x040fe400078ec0ff */
[----:B--2---:R-:W-:-:S02]  /*ba20*/  LOP3.LUT R5, R0, 0x20, RZ, 0xc0, !PT ;  /* 0x0000002000057812 */ /* 0x004fc400078ec0ff */
[----:B------:R-:W-:Y:S02]  /*ba30*/  LOP3.LUT R3, R3, 0x8, R4, 0xf8, !PT ;  /* 0x0000000803037812 */ /* 0x000fe400078ef804 */
[----:B------:R-:W-:Y:S02]  /*ba40*/  SHF.L.U32 R4, R16, 0x2, RZ ;  /* 0x0000000210047819 */ /* 0x000fe400000006ff */
[----:B------:R-:W-:Y:S02]  /*ba50*/  IADD3 R17, R17, 0x1f, RZ ;  /* 0x0000001f11117810 */ /* 0x000fe40007ffe0ff */
[----:B------:R-:W-:Y:S01]  /*ba60*/  LEA R5, R18, R5, 0x9 ;  /* 0x0000000512057211 */ /* 0x000fe200078e48ff */
[----:B------:R-:W1:Y:S01]  /*ba70*/  @P0 LDC R35, c[0x0][0x720] ;  /* 0x0001c800ff230b82 */ /* 0x000e620000000800 */
[----:B------:R-:W-:Y:S02]  /*ba80*/  LOP3.LUT R3, R3, 0x18, R4, 0x78, !PT ;  /* 0x0000001803037812 */ /* 0x000fe400078e7804 */
[----:B------:R-:W-:-:S02]  /*ba90*/  LOP3.LUT R0, R0, 0x100, RZ, 0xc0, !PT ;  /* 0x0000010000007812 */ /* 0x000fc400078ec0ff */
[----:B------:R-:W-:Y:S02]  /*baa0*/  ISETP.GT.U32.AND P1, PT, R17, 0x3e, PT ;  /* 0x0000003e1100780c */ /* 0x000fe40003f24070 */
[----:B------:R-:W-:Y:S02]  /*bab0*/  IADD3 R3, R3, R5, R0 ;  /* 0x0000000503037210 */ /* 0x000fe40007ffe000 */
[----:B------:R-:W-:Y:S02]  /*bac0*/  LOP3.LUT P0, RZ, R16, 0x4, RZ, 0xc0, !PT ;  /* 0x0000000410ff7812 */ /* 0x000fe4000780c0ff */
[----:B------:R-:W-:Y:S01]  /*bad0*/  LEA R3, R3, R2, 0x1 ;  /* 0x0000000203037211 */ /* 0x000fe200078e08ff */
[-C--:B-1----:R-:W-:Y:S01]  /*bae0*/  FMUL R0, R152, R35.reuse ;  /* 0x0000002398007220 */ /* 0x082fe20000400000 */
        /* <DEDUP_REMOVED lines=17> */
[----:B------:R-:W-:Y:S01]  /*bc00*/  F2FP.BF16.F32.PACK_AB R36, R5, R0 ;  /* 0x000000000524723e */ /* 0x000fe200000010ff */
[-C--:B------:R-:W-:Y:S01]  /*bc10*/  FMUL R22, R32, R35.reuse ;  /* 0x0000002320167220 */ /* 0x080fe20000400000 */
[----:B------:R-:W-:Y:S01]  /*bc20*/  MOV R0, 0x10 ;  /* 0x0000001000007802 */ /* 0x000fe20000000f00 */
        /* <DEDUP_REMOVED lines=13> */
[----:B------:R-:W-:Y:S01]  /*bd00*/  FMUL R35, R182, R35 ;  /* 0x00000023b6237220 */ /* 0x000fe20000400000 */
[----:B------:R-:W-:-:S02]  /*bd10*/  F2FP.BF16.F32.PACK_AB R38, R9, R6 ;  /* 0x000000060926723e */ /* 0x000fc400000010ff */
[----:B------:R-:W-:Y:S02]  /*bd20*/  F2FP.BF16.F32.PACK_AB R39, R11, R8 ;  /* 0x000000080b27723e */ /* 0x000fe400000010ff */
[----:B------:R-:W-:Y:S02]  /*bd30*/  F2FP.BF16.F32.PACK_AB R4, R13, R10 ;  /* 0x0000000a0d04723e */ /* 0x000fe400000010ff */
[----:B------:R-:W-:Y:S02]  /*bd40*/  F2FP.BF16.F32.PACK_AB R5, R15, R12 ;  /* 0x0000000c0f05723e */ /* 0x000fe400000010ff */
[----:B------:R-:W-:Y:S02]  /*bd50*/  F2FP.BF16.F32.PACK_AB R6, R17, R14 ;  /* 0x0000000e1106723e */ /* 0x000fe400000010ff */
[----:B------:R-:W-:Y:S02]  /*bd60*/  F2FP.BF16.F32.PACK_AB R7, R19, R16 ;  /* 0x000000101307723e */ /* 0x000fe400000010ff */
[----:B------:R-:W-:Y:S01]  /*bd70*/  SEL R0, R0, 0xfffffff0, !P0 ;  /* 0xfffffff000007807 */ /* 0x000fe20004000000 */
[----:B------:R-:W-:Y:S06]  /*bd80*/  @P1 BRA `(.L_x_54) ;  /* 0x0000000000041947 */ /* 0x000fec0003800000 */
[----:B------:R-:W-:-:S04]  /*bd90*/  DEPBAR.LE SB0, 0x1 ;  /* 0x000080400000791a */ /* 0x000fc80000000000 */
.L_x_54:
[----:B------:R-:W-:Y:S05]  /*bda0*/  WARPSYNC.ALL ;  /* 0x0000000000007948 */ /* 0x000fea0003800000 */
[----:B------:R-:W-:Y:S01]  /*bdb0*/  BAR.SYNC.DEFER_BLOCKING 0x1, 0x80 ;  /* 0x0042000000007b1d */ /* 0x000fe20000010000 */
[----:B------:R-:W-:Y:S02]  /*bdc0*/  LEA R0, R0, R3, 0x1 ;  /* 0x0000000300007211 */ /* 0x000fe400078e08ff */
[----:B------:R-:W-:Y:S02]  /*bdd0*/  F2FP.BF16.F32.PACK_AB R8, R18, R21 ;  /* 0x000000151208723e */ /* 0x000fe400000010ff */
[----:B------:R-:W-:Y:S01]  /*bde0*/  F2FP.BF16.F32.PACK_AB R9, R20, R23 ;  /* 0x000000171409723e */ /* 0x000fe200000010ff */
[----:B------:R-:W-:Y:S01]  /*bdf0*/  BSSY B0, `(.L_x_55) ;  /* 0x000001d000007945 */ /* 0x000fe20003800000 */
[----:B------:R-:W-:-:S02]  /*be00*/  F2FP.BF16.F32.PACK_AB R10, R22, R25 ;  /* 0x00000019160a723e */ /* 0x000fc400000010ff */
[----:B------:R-:W-:Y:S02]  /*be10*/  F2FP.BF16.F32.PACK_AB R11, R24, R27 ;  /* 0x0000001b180b723e */ /* 0x000fe400000010ff */
[----:B------:R-:W-:Y:S02]  /*be20*/  F2FP.BF16.F32.PACK_AB R12, R26, R29 ;  /* 0x0000001d1a0c723e */ /* 0x000fe400000010ff */
[----:B------:R-:W-:Y:S02]  /*be30*/  F2FP.BF16.F32.PACK_AB R13, R28, R31 ;  /* 0x0000001f1c0d723e */ /* 0x000fe400000010ff */
[----:B------:R-:W-:Y:S02]  /*be40*/  F2FP.BF16.F32.PACK_AB R14, R30, R33 ;  /* 0x000000211e0e723e */ /* 0x000fe400000010ff */
[----:B------:R-:W-:Y:S01]  /*be50*/  F2FP.BF16.F32.PACK_AB R15, R32, R35 ;  /* 0x00000023200f723e */ /* 0x000fe200000010ff */
[----:B------:R1:W-:Y:S04]  /*be60*/  STSM.16.M88.4 [R3], R36 ;  /* 0x0000002403007844 */ /* 0x0003e80000000200 */
[----:B------:R1:W-:Y:S01]  /*be70*/  STSM.16.M88.4 [R0], R4 ;  /* 0x0000000400007844 */ /* 0x0003e20000000200 */
[----:B------:R-:W-:Y:S01]  /*be80*/  @!PT LDS RZ, [RZ] ;  /* 0x00000000fffff984 */ /* 0x000fe20000000800 */
[----:B------:R-:W-:Y:S01]  /*be90*/  @!PT LDS RZ, [RZ] ;  /* 0x00000000fffff984 */ /* 0x000fe20000000800 */
[----:B------:R-:W-:Y:S01]  /*bea0*/  @!PT LDS RZ, [RZ] ;  /* 0x00000000fffff984 */ /* 0x000fe20000000800 */
[----:B------:R-:W-:Y:S01]  /*beb0*/  @!PT LDS RZ, [RZ] ;  /* 0x00000000fffff984 */ /* 0x000fe20000000800 */
[----:B------:R2:W-:Y:S06]  /*bec0*/  MEMBAR.ALL.CTA ;  /* 0x0000000000007992 */ /* 0x0005ec0000008000 */
[----:B--2---:R-:W2:Y:S02]  /*bed0*/  FENCE.VIEW.ASYNC.S ;  /* 0x00000000000073c6 */ /* 0x004ea40000000000 */
[----:B--2---:R-:W-:Y:S06]  /*bee0*/  BAR.SYNC.DEFER_BLOCKING 0x1, 0x80 ;  /* 0x0042000000007b1d */ /* 0x004fec0000010000 */
[----:B------:R-:W-:Y:S05]  /*bef0*/  @P1 BRA `(.L_x_56) ;  /* 0x0000000000301947 */ /* 0x000fea0003800000 */
[----:B------:R-:W2:Y:S01]  /*bf00*/  S2UR UR10, SR_CTAID.X ;  /* 0x00000000000a79c3 */ /* 0x000ea20000002500 */
[----:B------:R-:W-:Y:S01]  /*bf10*/  ULDC.64 UR4, c[0x0][0x198] ;  /* 0x0000660000047ab9 */ /* 0x000fe20000000a00 */
[----:B------:R-:W-:Y:S01]  /*bf20*/  R2UR UR8, R2 ;  /* 0x00000000020872ca */ /* 0x000fe200000e0000 */
[----:B------:R-:W-:Y:S01]  /*bf30*/  UIADD3 UR4, UP0, UR4, 0x670, URZ ;  /* 0x0000067004047890 */ /* 0x000fe2000ff1e03f */
[----:B------:R-:W-:Y:S01]  /*bf40*/  UMOV UR9, URZ ;  /* 0x0000003f00097c82 */ /* 0x000fe20008000000 */
[----:B------:R-:W-:Y:S02]  /*bf50*/  UMOV UR11, UR36 ;  /* 0x00000024000b7c82 */ /* 0x000fe40008000000 */
[----:B------:R-:W-:Y:S01]  /*bf60*/  UIADD3.X UR5, URZ, UR5, URZ, UP0, !UPT ;  /* 0x000000053f057290 */ /* 0x000fe200087fe43f */
[----:B------:R-:W-:Y:S01]  /*bf70*/  UMOV UR12, UR37 ;  /* 0x00000025000c7c82 */ /* 0x000fe20008000000 */
[----:B--2---:R-:W-:-:S09]  /*bf80*/  USHF.L.U32 UR10, UR10, 0x6, URZ ;  /* 0x000000060a0a7899 */ /* 0x004fd2000800063f */
[----:B------:R2:W-:Y:S01]  /*bf90*/  UTMASTG.4D [UR8], [UR4] ;  /* 0x00000008040073b5 */ /* 0x0005e20008018000 */
[----:B------:R0:W-:Y:S01]  /*bfa0*/  UTMACMDFLUSH ;  /* 0x00000000000079b7 */ /* 0x0001e20000000000 */
[----:B--2---:R-:W-:-:S04]  /*bfb0*/  DEPBAR.LE SB0, 0x1 ;  /* 0x000080400000791a */ /* 0x004fc80000000000 */
.L_x_56:
[----:B------:R-:W-:Y:S05]  /*bfc0*/  BSYNC B0 ;  /* 0x0000000000007941 */ /* 0x000fea0003800000 */
.L_x_55:
[----:B------:R-:W-:Y:S06]  /*bfd0*/  BAR.SYNC.DEFER_BLOCKING 0x1, 0x80 ;  /* 0x0042000000007b1d */ /* 0x000fec0000010000 */
[----:B------:R-:W-:Y:S01]  /*bfe0*/  BSSY B0, `(.L_x_57) ;  /* 0x0000017000007945 */ /* 0x000fe20003800000 */
[----:B------:R2:W-:Y:S04]  /*bff0*/  STSM.16.M88.4 [R3+0x1000], R8 ;  /* 0x0010000803007844 */ /* 0x0005e80000000200 */
[----:B------:R2:W-:Y:S01]  /*c000*/  STSM.16.M88.4 [R0+0x1000], R12 ;  /* 0x0010000c00007844 */ /* 0x0005e20000000200 */
[----:B------:R-:W-:Y:S01]  /*c010*/  @!PT LDS RZ, [RZ] ;  /* 0x00000000fffff984 */ /* 0x000fe20000000800 */
[----:B------:R-:W-:Y:S01]  /*c020*/  @!PT LDS RZ, [RZ] ;  /* 0x00000000fffff984 */ /* 0x000fe20000000800 */
[----:B------:R-:W-:Y:S01]  /*c030*/  @!PT LDS RZ, [RZ] ;  /* 0x00000000fffff984 */ /* 0x000fe20000000800 */
[----:B------:R-:W-:Y:S01]  /*c040*/  @!PT LDS RZ, [RZ] ;  /* 0x00000000fffff984 */ /* 0x000fe20000000800 */
[----:B------:R3:W-:Y:S06]  /*c050*/  MEMBAR.ALL.CTA ;  /* 0x0000000000007992 */ /* 0x0007ec0000008000 */
[----:B---3--:R-:W3:Y:S02]  /*c060*/  FENCE.VIEW.ASYNC.S ;  /* 0x00000000000073c6 */ /* 0x008ee40000000000 */
[----:B---3--:R-:W-:Y:S06]  /*c070*/  BAR.SYNC.DEFER_BLOCKING 0x1, 0x80 ;  /* 0x0042000000007b1d */ /* 0x008fec0000010000 */
[----:B------:R-:W-:Y:S05]  /*c080*/  @P1 BRA `(.L_x_58) ;  /* 0x0000000000301947 */ /* 0x000fea0003800000 */
[----:B------:R-:W3:Y:S01]  /*c090*/  S2UR UR10, SR_CTAID.X ;  /* 0x00000000000a79c3 */ /* 0x000ee20000002500 */
[----:B------:R-:W-:Y:S01]  /*c0a0*/  R2UR UR8, R2 ;  /* 0x00000000020872ca */ /* 0x000fe200000e0000 */
[----:B------:R-:W-:Y:S01]  /*c0b0*/  ULDC.64 UR4, c[0x0][0x198] ;  /* 0x0000660000047ab9 */ /* 0x000fe20000000a00 */
[----:B------:R-:W-:Y:S01]  /*c0c0*/  UMOV UR9, 0x20 ;  /* 0x0000002000097882 */ /* 0x000fe20000000000 */
[----:B------:R-:W-:Y:S01]  /*c0d0*/  UIADD3 UR4, UP0, UR4, 0x670, URZ ;  /* 0x0000067004047890 */ /* 0x000fe2000ff1e03f */
[----:B------:R-:W-:Y:S01]  /*c0e0*/  UMOV UR11, UR36 ;  /* 0x00000024000b7c82 */ /* 0x000fe20008000000 */
[----:B------:R-:W-:Y:S02]  /*c0f0*/  UMOV UR12, UR37 ;  /* 0x00000025000c7c82 */ /* 0x000fe40008000000 */
[----:B------:R-:W-:-:S06]  /*c100*/  UIADD3.X UR5, URZ, UR5, URZ, UP0, !UPT ;  /* 0x000000053f057290 */ /* 0x000fcc00087fe43f */
[----:B------:R-:W-:Y:S02]  /*c110*/  UIADD3 UR8, UR8, 0x1000, URZ ;  /* 0x0000100008087890 */ /* 0x000fe4000fffe03f */
[----:B---3--:R-:W-:-:S09]  /*c120*/  USHF.L.U32 UR10, UR10, 0x6, URZ ;  /* 0x000000060a0a7899 */ /* 0x008fd2000800063f */
[----:B------:R3:W-:Y:S02]  /*c130*/  UTMASTG.4D [UR8], [UR4] ;  /* 0x00000008040073b5 */ /* 0x0007e40008018000 */
[----:B---3--:R0:W-:Y:S02]  /*c140*/  UTMACMDFLUSH ;  /* 0x00000000000079b7 */ /* 0x0081e40000000000 */
.L_x_58:
[----:B------:R-:W-:Y:S05]  /*c150*/  BSYNC B0 ;  /* 0x0000000000007941 */ /* 0x000fea0003800000 */
.L_x_57:
[----:B------:R-:W-:-:S04]  /*c160*/  DEPBAR.LE SB0, 0x0 ;  /* 0x000080000000791a */ /* 0x000fc80000000000 */
[----:B------:R-:W-:Y:S05]  /*c170*/  EXIT ;  /* 0x000000000000794d */ /* 0x000fea0003800000 */
.L_x_7:
[----:B-1----:R1:W2:Y:S02]  /*c180*/  SYNCS.PHASECHK.TRANS64.TRYWAIT P2, [R3+URZ+0x22048], R0 ;  /* 0x02204800030075a7 */ /* 0x0022a4000804017f */
[----:B--2---:R-:W-:Y:S05]  /*c190*/  @!P2 NANOSLEEP.SYNCS 0x989680 ;  /* 0x009896800000a95d */ /* 0x004fea0003900000 */
[----:B------:R-:W2:Y:S02]  /*c1a0*/  @!P2 SYNCS.PHASECHK.TRANS64 P2, [R3+URZ+0x22048], R0 ;  /* 0x022048000300a5a7 */ /* 0x000ea4000804007f */
[----:B--2---:R-:W-:Y:S05]  /*c1b0*/  @!P2 BRA `(.L_x_7) ;  /* 0xfffffffc00f0a947 */ /* 0x004fea000383ffff */
[----:B------:R-:W-:Y:S05]  /*c1c0*/  BRA `(.L_x_59) ;  /* 0xffffff4400347947 */ /* 0x000fea000383ffff */
.L_x_12:
[----:B-1----:R1:W2:Y:S02]  /*c1d0*/  SYNCS.PHASECHK.TRANS64.TRYWAIT P1, [R3+URZ+0x22020], R0 ;  /* 0x02202000030075a7 */ /* 0x0022a4000802017f */
[----:B--2---:R-:W-:Y:S05]  /*c1e0*/  @!P1 NANOSLEEP.SYNCS 0x989680 ;  /* 0x009896800000995d */ /* 0x004fea0003900000 */
[----:B------:R-:W2:Y:S02]  /*c1f0*/  @!P1 SYNCS.PHASECHK.TRANS64 P1, [R3+URZ+0x22020], R0 ;  /* 0x02202000030095a7 */ /* 0x000ea4000802007f */
[----:B--2---:R-:W-:Y:S05]  /*c200*/  @!P1 BRA `(.L_x_12) ;  /* 0xfffffffc00f09947 */ /* 0x004fea000383ffff */
[----:B------:R-:W-:Y:S05]  /*c210*/  BRA `(.L_x_60) ;  /* 0xffffff4400d07947 */ /* 0x000fea000383ffff */
.L_x_14:
[----:B-1----:R1:W2:Y:S02]  /*c220*/  SYNCS.PHASECHK.TRANS64.TRYWAIT P1, [R0+URZ+0x22020], R3 ;  /* 0x02202003000075a7 */ /* 0x0022a4000802017f */
[----:B--2---:R-:W-:Y:S05]  /*c230*/  @!P1 NANOSLEEP.SYNCS 0x989680 ;  /* 0x009896800000995d */ /* 0x004fea0003900000 */
[----:B------:R-:W2:Y:S02]  /*c240*/  @!P1 SYNCS.PHASECHK.TRANS64 P1, [R0+URZ+0x22020], R3 ;  /* 0x02202003000095a7 */ /* 0x000ea4000802007f */
[----:B--2---:R-:W-:Y:S05]  /*c250*/  @!P1 BRA `(.L_x_14) ;  /* 0xfffffffc00f09947 */ /* 0x004fea000383ffff */
[----:B------:R-:W-:Y:S05]  /*c260*/  BRA `(.L_x_61) ;  /* 0xffffff4800287947 */ /* 0x000fea000383ffff */
.L_x_17:
[----:B-1----:R1:W2:Y:S02]  /*c270*/  SYNCS.PHASECHK.TRANS64.TRYWAIT P1, [R2+URZ+0x22020], R3 ;  /* 0x02202003020075a7 */ /* 0x0022a4000802017f */
[----:B--2---:R-:W-:Y:S05]  /*c280*/  @!P1 NANOSLEEP.SYNCS 0x989680 ;  /* 0x009896800000995d */ /* 0x004fea0003900000 */
[----:B------:R-:W2:Y:S02]  /*c290*/  @!P1 SYNCS.PHASECHK.TRANS64 P1, [R2+URZ+0x22020], R3 ;  /* 0x02202003020095a7 */ /* 0x000ea4000802007f */
[----:B--2---:R-:W-:Y:S05]  /*c2a0*/  @!P1 BRA `(.L_x_17) ;  /* 0xfffffffc00f09947 */ /* 0x004fea000383ffff */
[----:B------:R-:W-:Y:S05]  /*c2b0*/  BRA `(.L_x_62) ;  /* 0xffffff48009c7947 */ /* 0x000fea000383ffff */
.L_x_19:
[----:B-1----:R1:W2:Y:S02]  /*c2c0*/  SYNCS.PHASECHK.TRANS64.TRYWAIT P1, [R3+URZ+0x22020], R0 ;  /* 0x02202000030075a7 */ /* 0x0022a4000802017f */
[----:B--2---:R-:W-:Y:S05]  /*c2d0*/  @!P1 NANOSLEEP.SYNCS 0x989680 ;  /* 0x009896800000995d */ /* 0x004fea0003900000 */
[----:B------:R-:W2:Y:S02]  /*c2e0*/  @!P1 SYNCS.PHASECHK.TRANS64 P1, [R3+URZ+0x22020], R0 ;  /* 0x02202000030095a7 */ /* 0x000ea4000802007f */
[----:B--2---:R-:W-:Y:S05]  /*c2f0*/  @!P1 BRA `(.L_x_19) ;  /* 0xfffffffc00f09947 */ /* 0x004fea000383ffff */
[----:B------:R-:W-:Y:S05]  /*c300*/  BRA `(.L_x_63) ;  /* 0xffffff4c000c7947 */ /* 0x000fea000383ffff */
.L_x_21:
[----:B-1----:R1:W2:Y:S02]  /*c310*/  SYNCS.PHASECHK.TRANS64.TRYWAIT P1, [R2+URZ+0x22040], R13 ;  /* 0x0220400d020075a7 */ /* 0x0022a4000802017f */
[----:B--2---:R-:W-:Y:S05]  /*c320*/  @!P1 NANOSLEEP.SYNCS 0x989680 ;  /* 0x009896800000995d */ /* 0x004fea0003900000 */
[----:B------:R-:W2:Y:S02]  /*c330*/  @!P1 SYNCS.PHASECHK.TRANS64 P1, [R2+URZ+0x22040], R13 ;  /* 0x0220400d020095a7 */ /* 0x000ea4000802007f */
[----:B--2---:R-:W-:Y:S05]  /*c340*/  @!P1 BRA `(.L_x_21) ;  /* 0xfffffffc00f09947 */ /* 0x004fea000383ffff */
[----:B------:R-:W-:Y:S05]  /*c350*/  BRA `(.L_x_64) ;  /* 0xffffff4c00847947 */ /* 0x000fea000383ffff */
.L_x_22:
[----:B--2---:R2:W3:Y:S02]  /*c360*/  SYNCS.PHASECHK.TRANS64.TRYWAIT P1, [R2+URZ+0x22000], R13 ;  /* 0x0220000d020075a7 */ /* 0x0044e4000802017f */
[----:B---3--:R-:W-:Y:S05]  /*c370*/  @!P1 NANOSLEEP.SYNCS 0x989680 ;  /* 0x009896800000995d */ /* 0x008fea0003900000 */
[----:B------:R-:W3:Y:S02]  /*c380*/  @!P1 SYNCS.PHASECHK.TRANS64 P1, [R2+URZ+0x22000], R13 ;  /* 0x0220000d020095a7 */ /* 0x000ee4000802007f */
[----:B---3--:R-:W-:Y:S05]  /*c390*/  @!P1 BRA `(.L_x_22) ;  /* 0xfffffffc00f09947 */ /* 0x008fea000383ffff */
[----:B------:R-:W-:Y:S05]  /*c3a0*/  BRA `(.L_x_65) ;  /* 0xffffff4c007c7947 */ /* 0x000fea000383ffff */
.L_x_23:
[----:B-1----:R1:W2:Y:S02]  /*c3b0*/  SYNCS.PHASECHK.TRANS64.TRYWAIT P6, [R2+URZ+0x22008], R13 ;  /* 0x0220080d020075a7 */ /* 0x0022a400080c017f */
[----:B--2---:R-:W-:Y:S05]  /*c3c0*/  @!P6 NANOSLEEP.SYNCS 0x989680 ;  /* 0x009896800000e95d */ /* 0x004fea0003900000 */
[----:B------:R-:W2:Y:S02]  /*c3d0*/  @!P6 SYNCS.PHASECHK.TRANS64 P6, [R2+URZ+0x22008], R13 ;  /* 0x0220080d0200e5a7 */ /* 0x000ea400080c007f */
[----:B--2---:R-:W-:Y:S05]  /*c3e0*/  @!P6 BRA `(.L_x_23) ;  /* 0xfffffffc00f0e947 */ /* 0x004fea000383ffff */
[----:B------:R-:W-:Y:S05]  /*c3f0*/  BRA `(.L_x_66) ;  /* 0xffffff6800c47947 */ /* 0x000fea000383ffff */
.L_x_25:
[----:B-1----:R1:W2:Y:S02]  /*c400*/  SYNCS.PHASECHK.TRANS64.TRYWAIT P1, [R3+URZ+0x22000], R0 ;  /* 0x02200000030075a7 */ /* 0x0022a4000802017f */
[----:B--2---:R-:W-:Y:S05]  /*c410*/  @!P1 NANOSLEEP.SYNCS 0x989680 ;  /* 0x009896800000995d */ /* 0x004fea0003900000 */
[----:B------:R-:W2:Y:S02]  /*c420*/  @!P1 SYNCS.PHASECHK.TRANS64 P1, [R3+URZ+0x22000], R0 ;  /* 0x02200000030095a7 */ /* 0x000ea4000802007f */
[----:B--2---:R-:W-:Y:S05]  /*c430*/  @!P1 BRA `(.L_x_25) ;  /* 0xfffffffc00f09947 */ /* 0x004fea000383ffff */
[----:B------:R-:W-:Y:S05]  /*c440*/  BRA `(.L_x_67) ;  /* 0xffffff9800b87947 */ /* 0x000fea000383ffff */
.L_x_28:
[----:B-1----:R1:W2:Y:S02]  /*c450*/  SYNCS.PHASECHK.TRANS64.TRYWAIT P2, [R0+URZ+0x22020], R3 ;  /* 0x02202003000075a7 */ /* 0x0022a4000804017f */
[----:B--2---:R-:W-:Y:S05]  /*c460*/  @!P2 NANOSLEEP.SYNCS 0x989680 ;  /* 0x009896800000a95d */ /* 0x004fea0003900000 */
[----:B------:R-:W2:Y:S02]  /*c470*/  @!P2 SYNCS.PHASECHK.TRANS64 P2, [R0+URZ+0x22020], R3 ;  /* 0x022020030000a5a7 */ /* 0x000ea4000804007f */
[----:B--2---:R-:W-:Y:S05]  /*c480*/  @!P2 BRA `(.L_x_28) ;  /* 0xfffffffc00f0a947 */ /* 0x004fea000383ffff */
[----:B------:R-:W-:Y:S05]  /*c490*/  BRA `(.L_x_68) ;  /* 0xffffff9c00447947 */ /* 0x000fea000383ffff */
.L_x_31:
[----:B-1----:R1:W2:Y:S02]  /*c4a0*/  SYNCS.PHASECHK.TRANS64.TRYWAIT P4, [R190+URZ+0x22000], R19 ;  /* 0x02200013be0075a7 */ /* 0x0022a4000808017f */
[----:B--2---:R-:W-:Y:S05]  /*c4b0*/  @!P4 NANOSLEEP.SYNCS 0x989680 ;  /* 0x009896800000c95d */ /* 0x004fea0003900000 */
[----:B------:R-:W2:Y:S02]  /*c4c0*/  @!P4 SYNCS.PHASECHK.TRANS64 P4, [R190+URZ+0x22000], R19 ;  /* 0x02200013be00c5a7 */ /* 0x000ea4000808007f */
[----:B--2---:R-:W-:Y:S05]  /*c4d0*/  @!P4 BRA `(.L_x_31) ;  /* 0xfffffffc00f0c947 */ /* 0x004fea000383ffff */
[----:B------:R-:W-:Y:S05]  /*c4e0*/  BRA `(.L_x_69) ;  /* 0xffffffa800447947 */ /* 0x000fea000383ffff */
.L_x_35:
[----:B--2---:R2:W3:Y:S02]  /*c4f0*/  SYNCS.PHASECHK.TRANS64.TRYWAIT P1, [R4+URZ+0x22020], R11 ;  /* 0x0220200b040075a7 */ /* 0x0044e4000802017f */
[----:B---3--:R-:W-:Y:S05]  /*c500*/  @!P1 NANOSLEEP.SYNCS 0x989680 ;  /* 0x009896800000995d */ /* 0x008fea0003900000 */
[----:B------:R-:W3:Y:S02]  /*c510*/  @!P1 SYNCS.PHASECHK.TRANS64 P1, [R4+URZ+0x22020], R11 ;  /* 0x0220200b040095a7 */ /* 0x000ee4000802007f */
[----:B---3--:R-:W-:Y:S05]  /*c520*/  @!P1 BRA `(.L_x_35) ;  /* 0xfffffffc00f09947 */ /* 0x008fea000383ffff */
[----:B------:R-:W-:Y:S05]  /*c530*/  BRA `(.L_x_70) ;  /* 0xffffffe400a87947 */ /* 0x000fea000383ffff */
        .weak           $__internal_0_$__cuda_sm20_rcp_rn_f32_slowpath
        .type           $__internal_0_$__cuda_sm20_rcp_rn_f32_slowpath,@function
        .size           $__internal_0_$__cuda_sm20_rcp_rn_f32_slowpath,(.L_x_76 - $__internal_0_$__cuda_sm20_rcp_rn_f32_slowpath)
$__internal_0_$__cuda_sm20_rcp_rn_f32_slowpath:
[----:B------:R-:W-:Y:S01]  /*c540*/  SHF.L.U32 R4, R5, 0x1, RZ ;  /* 0x0000000105047819 */ /* 0x000fe200000006ff */
[----:B------:R-:W-:Y:S03]  /*c550*/  BSSY B2, `(.L_x_71) ;  /* 0x0000030000027945 */ /* 0x000fe60003800000 */
[----:B------:R-:W-:-:S04]  /*c560*/  SHF.R.U32.HI R20, RZ, 0x18, R4 ;  /* 0x00000018ff147819 */ /* 0x000fc80000011604 */
[----:B------:R-:W-:-:S13]  /*c570*/  ISETP.NE.U32.AND P0, PT, R20, RZ, PT ;  /* 0x000000ff1400720c */ /* 0x000fda0003f05070 */
[----:B------:R-:W-:Y:S05]  /*c580*/  @P0 BRA `(.L_x_72) ;  /* 0x0000000000280947 */ /* 0x000fea0003800000 */
[----:B------:R-:W-:-:S04]  /*c590*/  SHF.L.U32 R4, R5, 0x1, RZ ;  /* 0x0000000105047819 */ /* 0x000fc800000006ff */
[----:B------:R-:W-:-:S13]  /*c5a0*/  ISETP.NE.AND P0, PT, R4, RZ, PT ;  /* 0x000000ff0400720c */ /* 0x000fda0003f05270 */
[----:B------:R-:W-:Y:S01]  /*c5b0*/  @P0 FFMA R12, R5, 1.84467440737095516160e+19, RZ ;  /* 0x5f800000050c0823 */ /* 0x000fe200000000ff */
[----:B------:R-:W-:Y:S08]  /*c5c0*/  @!P0 MUFU.RCP R10, R5 ;  /* 0x00000005000a8308 */ /* 0x000ff00000001000 */
[----:B------:R-:W1:Y:S02]  /*c5d0*/  @P0 MUFU.RCP R13, R12 ;  /* 0x0000000c000d0308 */ /* 0x000e640000001000 */
[----:B-1----:R-:W-:-:S04]  /*c5e0*/  @P0 FFMA R4, R12, R13, -1 ;  /* 0xbf8000000c040423 */ /* 0x002fc8000000000d */
[----:B------:R-:W-:-:S04]  /*c5f0*/  @P0 FADD.FTZ R4, -R4, -RZ ;  /* 0x800000ff04040221 */ /* 0x000fc80000010100 */
[----:B------:R-:W-:-:S04]  /*c600*/  @P0 FFMA R4, R13, R4, R13 ;  /* 0x000000040d040223 */ /* 0x000fc8000000000d */
[----:B------:R-:W-:Y:S01]  /*c610*/  @P0 FFMA R10, R4, 1.84467440737095516160e+19, RZ ;  /* 0x5f800000040a0823 */ /* 0x000fe200000000ff */
[----:B------:R-:W-:Y:S06]  /*c620*/  BRA `(.L_x_73) ;  /* 0x0000000000887947 */ /* 0x000fec0003800000 */
.L_x_72:
[----:B------:R-:W-:-:S04]  /*c630*/  IADD3 R38, R20, -0xfd, RZ ;  /* 0xffffff0314267810 */ /* 0x000fc80007ffe0ff */
[----:B------:R-:W-:-:S13]  /*c640*/  ISETP.GT.U32.AND P0, PT, R38, 0x1, PT ;  /* 0x000000012600780c */ /* 0x000fda0003f04070 */
[----:B------:R-:W-:Y:S05]  /*c650*/  @P0 BRA `(.L_x_74) ;  /* 0x0000000000780947 */ /* 0x000fea0003800000 */
[----:B------:R-:W-:Y:S02]  /*c660*/  LOP3.LUT R4, R5, 0x7fffff, RZ, 0xc0, !PT ;  /* 0x007fffff05047812 */ /* 0x000fe400078ec0ff */
[----:B------:R-:W-:Y:S02]  /*c670*/  MOV R15, 0x3 ;  /* 0x00000003000f7802 */ /* 0x000fe40000000f00 */
[----:B------:R-:W-:Y:S02]  /*c680*/  LOP3.LUT R4, R4, 0x3f800000, RZ, 0xfc, !PT ;  /* 0x3f80000004047812 */ /* 0x000fe400078efcff */
[----:B------:R-:W-:Y:S02]  /*c690*/  SHF.L.U32 R15, R15, R38, RZ ;  /* 0x000000260f0f7219 */ /* 0x000fe400000006ff */
[----:B------:R-:W1:Y:S02]  /*c6a0*/  MUFU.RCP R13, R4 ;  /* 0x00000004000d7308 */ /* 0x000e640000001000 */
[----:B-1----:R-:W-:-:S04]  /*c6b0*/  FFMA R10, R4, R13, -1 ;  /* 0xbf800000040a7423 */ /* 0x002fc8000000000d */
[----:B------:R-:W-:-:S04]  /*c6c0*/  FADD.FTZ R10, -R10, -RZ ;  /* 0x800000ff0a0a7221 */ /* 0x000fc80000010100 */
[CCC-:B------:R-:W-:Y:S01]  /*c6d0*/  FFMA.RM R12, R13.reuse, R10.reuse, R13.reuse ;  /* 0x0000000a0d0c7223 */ /* 0x1c0fe2000000400d */
[----:B------:R-:W-:-:S04]  /*c6e0*/  FFMA.RP R13, R13, R10, R13 ;  /* 0x0000000a0d0d7223 */ /* 0x000fc8000000800d */
[C---:B------:R-:W-:Y:S02]  /*c6f0*/  LOP3.LUT R10, R12.reuse, 0x7fffff, RZ, 0xc0, !PT ;  /* 0x007fffff0c0a7812 */ /* 0x040fe400078ec0ff */
[----:B------:R-:W-:Y:S02]  /*c700*/  FSETP.NEU.FTZ.AND P0, PT, R12, R13, PT ;  /* 0x0000000d0c00720b */ /* 0x000fe40003f1d000 */
[----:B------:R-:W-:Y:S02]  /*c710*/  LOP3.LUT R10, R10, 0x800000, RZ, 0xfc, !PT ;  /* 0x008000000a0a7812 */ /* 0x000fe400078efcff */
[----:B------:R-:W-:Y:S02]  /*c720*/  SEL R12, RZ, 0xffffffff, !P0 ;  /* 0xffffffffff0c7807 */ /* 0x000fe40004000000 */
[----:B------:R-:W-:Y:S02]  /*c730*/  LOP3.LUT R15, R15, R10, RZ, 0xc0, !PT ;  /* 0x0000000a0f0f7212 */ /* 0x000fe400078ec0ff */
[----:B------:R-:W-:-:S02]  /*c740*/  IADD3 R13, -R12, RZ, RZ ;  /* 0x000000ff0c0d7210 */ /* 0x000fc40007ffe1ff */
[-C--:B------:R-:W-:Y:S02]  /*c750*/  SHF.R.U32.HI R15, RZ, R38.reuse, R15 ;  /* 0x00000026ff0f7219 */ /* 0x080fe4000001160f */
[----:B------:R-:W-:Y:S02]  /*c760*/  LOP3.LUT P1, RZ, R13, R38, R10, 0xf8, !PT ;  /* 0x000000260dff7212 */ /* 0x000fe4000782f80a */
[C---:B------:R-:W-:Y:S02]  /*c770*/  LOP3.LUT P0, RZ, R15.reuse, 0x1, RZ, 0xc0, !PT ;  /* 0x000000010fff7812 */ /* 0x040fe4000780c0ff */
[----:B------:R-:W-:Y:S02]  /*c780*/  LOP3.LUT P2, RZ, R15, 0x2, RZ, 0xc0, !PT ;  /* 0x000000020fff7812 */ /* 0x000fe4000784c0ff */
[----:B------:R-:W-:Y:S02]  /*c790*/  IADD3 R13, R20, -0xfc, RZ ;  /* 0xffffff04140d7810 */ /* 0x000fe40007ffe0ff */
[----:B------:R-:W-:-:S02]  /*c7a0*/  PLOP3.LUT P0, PT, P0, P1, P2, 0xe0, 0x0 ;  /* 0x000000000000781c */ /* 0x000fc40000703c20 */
[----:B------:R-:W-:Y:S02]  /*c7b0*/  LOP3.LUT P1, RZ, R5, 0x7fffff, RZ, 0xc0, !PT ;  /* 0x007fffff05ff7812 */ /* 0x000fe4000782c0ff */
[----:B------:R-:W-:Y:S02]  /*c7c0*/  SEL R4, RZ, 0x1, !P0 ;  /* 0x00000001ff047807 */ /* 0x000fe40004000000 */
[----:B------:R-:W-:Y:S02]  /*c7d0*/  SHF.R.U32.HI R10, RZ, R13, R10 ;  /* 0x0000000dff0a7219 */ /* 0x000fe4000001160a */
[----:B------:R-:W-:-:S04]  /*c7e0*/  IADD3 R4, -R4, RZ, RZ ;  /* 0x000000ff04047210 */ /* 0x000fc80007ffe1ff */
[----:B------:R-:W-:-:S13]  /*c7f0*/  ISETP.GE.AND P0, PT, R4, RZ, PT ;  /* 0x000000ff0400720c */ /* 0x000fda0003f06270 */
[----:B------:R-:W-:-:S04]  /*c800*/  @!P0 IADD3 R10, R10, 0x1, RZ ;  /* 0x000000010a0a8810 */ /* 0x000fc80007ffe0ff */
[----:B------:R-:W-:-:S04]  /*c810*/  @!P1 SHF.L.U32 R10, R10, 0x1, RZ ;  /* 0x000000010a0a9819 */ /* 0x000fc800000006ff */
[----:B------:R-:W-:Y:S01]  /*c820*/  LOP3.LUT R10, R10, 0x80000000, R5, 0xf8, !PT ;  /* 0x800000000a0a7812 */ /* 0x000fe200078ef805 */
[----:B------:R-:W-:Y:S06]  /*c830*/  BRA `(.L_x_73) ;  /* 0x0000000000047947 */ /* 0x000fec0003800000 */
.L_x_74:
[----:B------:R1:W2:Y:S02]  /*c840*/  MUFU.RCP R10, R5 ;  /* 0x00000005000a7308 */ /* 0x0002a40000001000 */
.L_x_73:
[----:B------:R-:W-:Y:S05]  /*c850*/  BSYNC B2 ;  /* 0x0000000000027941 */ /* 0x000fea0003800000 */
.L_x_71:
[----:B------:R-:W-:Y:S02]  /*c860*/  MOV R4, R14 ;  /* 0x0000000e00047202 */ /* 0x000fe40000000f00 */
[----:B-1----:R-:W-:-:S04]  /*c870*/  MOV R5, 0x0 ;  /* 0x0000000000057802 */ /* 0x002fc80000000f00 */
[----:B--2---:R-:W-:Y:S05]  /*c880*/  RET.REL.NODEC R4 `(_ZN7cutlass13device_kernelINS_4fmha6kernel13FmhaKernelTmaINS1_10collective15FmhaMainloopTmaINS_10bfloat16_tEfN4cute5tupleIJNS7_1CILi64EEENS9_ILi256EEESA_EEENS4_13DefaultFusionEJEEENS4_15FmhaFwdEpilogueIS6_fNS8_IJSA_SA_SB_EEEEEJEEEEEvNT_6ParamsE) ;  /* 0xffffff3404dc7950 */ /* 0x004fea0003c3ffff */
.L_x_75:
[----:B------:R-:W-:-:S00]  /*c890*/  BRA `(.L_x_75) ;  /* 0xfffffffc00fc7947 */ /* 0x000fc0000383ffff */
[----:B------:R-:W-:-:S00]  /*c8a0*/  NOP ;  /* 0x0000000000007918 */ /* 0x000fc00000000000 */
        /* <DEDUP_REMOVED lines=13> */
.L_x_76:


//--------------------- .nv.global.init           --------------------------
	.section	.nv.global.init,"aw",@progbits
.nv.global.init:
	.type		$str$23,@object
	.size		$str$23,($str$24 - $str$23)
$str$23:
        /*0000*/ 	.byte	0x28, 0x61, 0x64, 0x64, 0x72, 0x65, 0x73, 0x73, 0x20, 0x26, 0x20, 0x6d, 0x61, 0x73, 0x6b, 0x29
        /*0010*/ 	.byte	0x20, 0x3d, 0x3d, 0x20, 0x30, 0x00
	.type		$str$24,@object
	.size		$str$24,(__unnamed_1 - $str$24)
$str$24:
        /*0016*/ 	.byte	0x2f, 0x74, 0x6d, 0x70, 0x2f, 0x63, 0x75, 0x74, 0x6c, 0x61, 0x73, 0x73, 0x5f, 0x73, 0x77, 0x65
        /*0026*/ 	.byte	0x65, 0x70, 0x5f, 0x73, 0x72, 0x63, 0x2f, 0x69, 0x6e, 0x63, 0x6c, 0x75, 0x64, 0x65, 0x2f, 0x63
        /*0036*/ 	.byte	0x75, 0x74, 0x65, 0x2f, 0x70, 0x6f, 0x69, 0x6e, 0x74, 0x65, 0x72, 0x5f, 0x66, 0x6c, 0x61, 0x67
        /*0046*/ 	.byte	0x67, 0x65, 0x64, 0x2e, 0x68, 0x70, 0x70, 0x00
	.type		__unnamed_1,@object
	.size		__unnamed_1,(.L_0 - __unnamed_1)
__unnamed_1:
        /*004e*/ 	.byte	0x61, 0x75, 0x74, 0x6f, 0x20, 0x63, 0x75, 0x74, 0x65, 0x3a, 0x3a, 0x61, 0x73, 0x5f, 0x70, 0x6f
        /* <DEDUP_REMOVED lines=27> */
        /*020e*/ 	.byte	0x32, 0x30, 0x34, 0x38, 0x3e, 0x3e, 0x3e, 0x3e, 0x3e, 0x5d, 0x00
.L_0:


//--------------------- .nv.shared._ZN7cutlass13device_kernelINS_4fmha6kernel13FmhaKernelTmaINS1_10collective15FmhaMainloopTmaINS_10bfloat16_tEfN4cute5tupleIJNS7_1CILi64EEENS9_ILi256EEESA_EEENS4_13DefaultFusionEJEEENS4_15FmhaFwdEpilogueIS6_fNS8_IJSA_SA_SB_EEEEEJEEEEEvNT_6ParamsE --------------------------
	.section	.nv.shared._ZN7cutlass13device_kernelINS_4fmha6kernel13FmhaKernelTmaINS1_10collective15FmhaMainloopTmaINS_10bfloat16_tEfN4cute5tupleIJNS7_1CILi64EEENS9_ILi256EEESA_EEENS4_13DefaultFusionEJEEENS4_15FmhaFwdEpilogueIS6_fNS8_IJSA_SA_SB_EEEEEJEEEEEvNT_6ParamsE,"aw",@nobits
	.sectionflags	@""
	.align	16
	.zero		1024


//--------------------- .nv.shared.reserved.0     --------------------------
	.section	.nv.shared.reserved.0,"aw",@nobits
	.weak		__nv_reservedSMEM_offset_0_alias
	.size		__nv_reservedSMEM_offset_0_alias, 0, 0
	.other		__nv_reservedSMEM_offset_0_alias,@"STO_CUDA_RESERVED_SHARED STV_DEFAULT"
__nv_reservedSMEM_offset_0_alias:
	.zero		0


//--------------------- .nv.global                --------------------------
	.section	.nv.global,"aw",@nobits
.nv.global:
	.type		_ZN39_INTERNAL_d81ac860_4_k_cu_1b8e1503_27844cute1_E,@object
	.size		_ZN39_INTERNAL_d81ac860_4_k_cu_1b8e1503_27844cute1_E,(_ZN39_INTERNAL_d81ac860_4_k_cu_1b8e1503_27844cuda3std3__45__cpo6cbeginE - _ZN39_INTERNAL_d81ac860_4_k_cu_1b8e1503_27844cute1_E)
_ZN39_INTERNAL_d81ac860_4_k_cu_1b8e1503_27844cute1_E:
	.zero		1
	.type		_ZN39_INTERNAL_d81ac860_4_k_cu_1b8e1503_27844cuda3std3__45__cpo6cbeginE,@object
	.size		_ZN39_INTERNAL_d81ac860_4_k_cu_1b8e1503_27844cuda3std3__45__cpo6cbeginE,(_ZN39_INTERNAL_d81ac860_4_k_cu_1b8e1503_27844cuda3std3__48in_placeE - _ZN39_INTERNAL_d81ac860_4_k_cu_1b8e1503_27844cuda3std3__45__cpo6cbeginE)
_ZN39_INTERNAL_d81ac860_4_k_cu_1b8e1503_27844cuda3std3__45__cpo6cbeginE:
	.zero		1
	.type		_ZN39_INTERNAL_d81ac860_4_k_cu_1b8e1503_27844cuda3std3__48in_placeE,@object
	.size		_ZN39_INTERNAL_d81ac860_4_k_cu_1b8e1503_27844cuda3std3__48in_placeE,(_ZN39_INTERNAL_d81ac860_4_k_cu_1b8e1503_27844cuda3std6ranges3__45__cpo9iter_moveE - _ZN39_INTERNAL_d81ac860_4_k_cu_1b8e1503_27844cuda3std3__48in_placeE)
_ZN39_INTERNAL_d81ac860_4_k_cu_1b8e1503_27844cuda3std3__48in_placeE:
	.zero		1
	.type		_ZN39_INTERNAL_d81ac860_4_k_cu_1b8e1503_27844cuda3std6ranges3__45__cpo9iter_moveE,@object
	.size		_ZN39_INTERNAL_d81ac860_4_k_cu_1b8e1503_27844cuda3std6ranges3__45__cpo9iter_moveE,(_ZN39_INTERNAL_d81ac860_4_k_cu_1b8e1503_27844cuda3std3__45__cpo5beginE - _ZN39_INTERNAL_d81ac860_4_k_cu_1b8e1503_27844cuda3std6ranges3__45__cpo9iter_moveE)
_ZN39_INTERNAL_d81ac860_4_k_cu_1b8e1503_27844cuda3std6ranges3__45__cpo9iter_moveE:
	.zero		1
	.type		_ZN39_INTERNAL_d81ac860_4_k_cu_1b8e1503_27844cuda3std3__45__cpo5beginE,@object
	.size		_ZN39_INTERNAL_d81ac860_4_k_cu_1b8e1503_27844cuda3std3__45__cpo5beginE,(_ZN39_INTERNAL_d81ac860_4_k_cu_1b8e1503_27844cuda3std3__441_GLOBAL__N__d81ac860_4_k_cu_1b8e1503_27846ignoreE - _ZN39_INTERNAL_d81ac860_4_k_cu_1b8e1503_27844cuda3std3__45__cpo5beginE)
_ZN39_INTERNAL_d81ac860_4_k_cu_1b8e1503_27844cuda3std3__45__cpo5beginE:
	.zero		1
	.type		_ZN39_INTERNAL_d81ac860_4_k_cu_1b8e1503_27844cuda3std3__441_GLOBAL__N__d81ac860_4_k_cu_1b8e1503_27846ignoreE,@object
	.size		_ZN39_INTERNAL_d81ac860_4_k_cu_1b8e1503_27844cuda3std3__441_GLOBAL__N__d81ac860_4_k_cu_1b8e1503_27846ignoreE,(_ZN39_INTERNAL_d81ac860_4_k_cu_1b8e1503_27844cute7productE - _ZN39_INTERNAL_d81ac860_4_k_cu_1b8e1503_27844cuda3std3__441_GLOBAL__N__d81ac860_4_k_cu_1b8e1503_27846ignoreE)
_ZN39_INTERNAL_d81ac860_4_k_cu_1b8e1503_27844cuda3std3__441_GLOBAL__N__d81ac860_4_k_cu_1b8e1503_27846ignoreE:
	.zero		1
	.type		_ZN39_INTERNAL_d81ac860_4_k_cu_1b8e1503_27844cute7productE,@object
	.size		_ZN39_INTERNAL_d81ac860_4_k_cu_1b8e1503_27844cute7productE,(_ZN39_INTERNAL_d81ac860_4_k_cu_1b8e1503_27844cuda3std3__45__cpo3endE - _ZN39_INTERNAL_d81ac860_4_k_cu_1b8e1503_27844cute7productE)
_ZN39_INTERNAL_d81ac860_4_k_cu_1b8e1503_27844cute7productE:
	.zero		1
	.type		_ZN39_INTERNAL_d81ac860_4_k_cu_1b8e1503_27844cuda3std3__45__cpo3endE,@object
	.size		_ZN39_INTERNAL_d81ac860_4_k_cu_1b8e1503_27844cuda3std3__45__cpo3endE,(_ZN39_INTERNAL_d81ac860_4_k_cu_1b8e1503_27844cuda3std3__419piecewise_constructE - _ZN39_INTERNAL_d81ac860_4_k_cu_1b8e1503_27844cuda3std3__45__cpo3endE)
_ZN39_INTERNAL_d81ac860_4_k_cu_1b8e1503_27844cuda3std3__45__cpo3endE:
	.zero		1
	.type		_ZN39_INTERNAL_d81ac860_4_k_cu_1b8e1503_27844cuda3std3__419piecewise_constructE,@object
	.size		_ZN39_INTERNAL_d81ac860_4_k_cu_1b8e1503_27844cuda3std3__419piecewise_constructE,(_ZN39_INTERNAL_d81ac860_4_k_cu_1b8e1503_27844cuda3std3__45__cpo4cendE - _ZN39_INTERNAL_d81ac860_4_k_cu_1b8e1503_27844cuda3std3__419piecewise_constructE)
_ZN39_INTERNAL_d81ac860_4_k_cu_1b8e1503_27844cuda3std3__419piecewise_constructE:
	.zero		1
	.type		_ZN39_INTERNAL_d81ac860_4_k_cu_1b8e1503_27844cuda3std3__45__cpo4cendE,@object
	.size		_ZN39_INTERNAL_d81ac860_4_k_cu_1b8e1503_27844cuda3std3__45__cpo4cendE,(_ZN39_INTERNAL_d81ac860_4_k_cu_1b8e1503_27844cuda3std6ranges3__45__cpo4swapE - _ZN39_INTERNAL_d81ac860_4_k_cu_1b8e1503_27844cuda3std3__45__cpo4cendE)
_ZN39_INTERNAL_d81ac860_4_k_cu_1b8e1503_27844cuda3std3__45__cpo4cendE:
	.zero		1
	.type		_ZN39_INTERNAL_d81ac860_4_k_cu_1b8e1503_27844cuda3std6ranges3__45__cpo4swapE,@object
	.size		_ZN39_INTERNAL_d81ac860_4_k_cu_1b8e1503_27844cuda3std6ranges3__45__cpo4swapE,(.L_8 - _ZN39_INTERNAL_d81ac860_4_k_cu_1b8e1503_27844cuda3std6ranges3__45__cpo4swapE)
_ZN39_INTERNAL_d81ac860_4_k_cu_1b8e1503_27844cuda3std6ranges3__45__cpo4swapE:
	.zero		1
.L_8:


//--------------------- .nv.constant0._ZN7cutlass13device_kernelINS_4fmha6kernel13FmhaKernelTmaINS1_10collective15FmhaMainloopTmaINS_10bfloat16_tEfN4cute5tupleIJNS7_1CILi64EEENS9_ILi256EEESA_EEENS4_13DefaultFusionEJEEENS4_15FmhaFwdEpilogueIS6_fNS8_IJSA_SA_SB_EEEEEJEEEEEvNT_6ParamsE --------------------------
	.section	.nv.constant0._ZN7cutlass13device_kernelINS_4fmha6kernel13FmhaKernelTmaINS1_10collective15FmhaMainloopTmaINS_10bfloat16_tEfN4cute5tupleIJNS7_1CILi64EEENS9_ILi256EEESA_EEENS4_13DefaultFusionEJEEENS4_15FmhaFwdEpilogueIS6_fNS8_IJSA_SA_SB_EEEEEJEEEEEvNT_6ParamsE,"a",@progbits
	.sectionflags	@""
	.align	4
.nv.constant0._ZN7cutlass13device_kernelINS_4fmha6kernel13FmhaKernelTmaINS1_10collective15FmhaMainloopTmaINS_10bfloat16_tEfN4cute5tupleIJNS7_1CILi64EEENS9_ILi256EEESA_EEENS4_13DefaultFusionEJEEENS4_15FmhaFwdEpilogueIS6_fNS8_IJSA_SA_SB_EEEEEJEEEEEvNT_6ParamsE:
	.zero		2688


//--------------------- SYMBOLS --------------------------

	.type		.nv.reservedSmem.offset0,@object
	.size		.nv.reservedSmem.offset0,0x4
	.type		__assertfail,@function
